	.headerflags	@"EF_CUDA_TEXMODE_UNIFIED EF_CUDA_64BIT_ADDRESS EF_CUDA_SM89 EF_CUDA_VIRTUAL_SM(EF_CUDA_SM89)"
	.elftype	@"ET_EXEC"


//--------------------- .nv.info                  --------------------------
	.section	.nv.info,"",@"SHT_CUDA_INFO"
	.align	4


	//----- nvinfo : EIATTR_REGCOUNT
	.align		4
        /*0000*/ 	.byte	0x04, 0x2f
        /*0002*/ 	.short	(.L_1 - .L_0)
	.align		4
.L_0:
        /*0004*/ 	.word	index@(_swiglu_backward_kernel)
        /*0008*/ 	.word	0x00000030


	//----- nvinfo : EIATTR_MIN_STACK_SIZE
	.align		4
.L_1:
        /*000c*/ 	.byte	0x04, 0x12
        /*000e*/ 	.short	(.L_3 - .L_2)
	.align		4
.L_2:
        /*0010*/ 	.word	index@(_swiglu_backward_kernel)
        /*0014*/ 	.word	0x00000000


	//----- nvinfo : EIATTR_FRAME_SIZE
	.align		4
.L_3:
        /*0018*/ 	.byte	0x04, 0x11
        /*001a*/ 	.short	(.L_5 - .L_4)
	.align		4
.L_4:
        /*001c*/ 	.word	index@(_swiglu_backward_kernel)
        /*0020*/ 	.word	0x00000000


	//----- nvinfo : EIATTR_MIN_STACK_SIZE
	.align		4
.L_5:
        /*0024*/ 	.byte	0x04, 0x12
        /*0026*/ 	.short	(.L_7 - .L_6)
	.align		4
.L_6:
        /*0028*/ 	.word	index@(_swiglu_backward_kernel)
        /*002c*/ 	.word	0x00000000
.L_7:


//--------------------- .nv.info._swiglu_backward_kernel --------------------------
	.section	.nv.info._swiglu_backward_kernel,"",@"SHT_CUDA_INFO"
	.sectionflags	@""
	.align	4


	//----- nvinfo : EIATTR_CUDA_API_VERSION
	.align		4
        /*0000*/ 	.byte	0x04, 0x37
        /*0002*/ 	.short	(.L_9 - .L_8)
.L_8:
        /*0004*/ 	.word	0x0000007c


	//----- nvinfo : EIATTR_PARAM_CBANK
	.align		4
.L_9:
        /*0008*/ 	.byte	0x04, 0x0a
        /*000a*/ 	.short	(.L_11 - .L_10)
	.align		4
.L_10:
        /*000c*/ 	.word	index@(.nv.constant0._swiglu_backward_kernel)
        /*0010*/ 	.short	0x0160
        /*0012*/ 	.short	0x001c


	//----- nvinfo : EIATTR_CBANK_PARAM_SIZE
	.align		4
.L_11:
        /*0014*/ 	.byte	0x03, 0x19
        /*0016*/ 	.short	0x001c


	//----- nvinfo : EIATTR_KPARAM_INFO
	.align		4
        /*0018*/ 	.byte	0x04, 0x17
        /*001a*/ 	.short	(.L_13 - .L_12)
.L_12:
        /*001c*/ 	.word	0x00000000
        /*0020*/ 	.short	0x0003
        /*0022*/ 	.short	0x0018
        /*0024*/ 	.byte	0x00, 0xf0, 0x11, 0x00


	//----- nvinfo : EIATTR_KPARAM_INFO
	.align		4
.L_13:
        /*0028*/ 	.byte	0x04, 0x17
        /*002a*/ 	.short	(.L_15 - .L_14)
.L_14:
        /*002c*/ 	.word	0x00000000
        /*0030*/ 	.short	0x0002
        /*0032*/ 	.short	0x0010
        /*0034*/ 	.byte	0x00, 0xf4, 0x21, 0x00


	//----- nvinfo : EIATTR_KPARAM_INFO
	.align		4
.L_15:
        /*0038*/ 	.byte	0x04, 0x17
        /*003a*/ 	.short	(.L_17 - .L_16)
.L_16:
        /*003c*/ 	.word	0x00000000
        /*0040*/ 	.short	0x0001
        /*0042*/ 	.short	0x0008
        /*0044*/ 	.byte	0x00, 0xf4, 0x21, 0x00


	//----- nvinfo : EIATTR_KPARAM_INFO
	.align		4
.L_17:
        /*0048*/ 	.byte	0x04, 0x17
        /*004a*/ 	.short	(.L_19 - .L_18)
.L_18:
        /*004c*/ 	.word	0x00000000
        /*0050*/ 	.short	0x0000
        /*0052*/ 	.short	0x0000
        /*0054*/ 	.byte	0x00, 0xf4, 0x21, 0x00


	//----- nvinfo : EIATTR_MAXREG_COUNT
	.align		4
.L_19:
        /*0058*/ 	.byte	0x03, 0x1b
        /*005a*/ 	.short	0x0080


	//----- nvinfo : EIATTR_EXIT_INSTR_OFFSETS
	.align		4
        /*005c*/ 	.byte	0x04, 0x1c
        /*005e*/ 	.short	(.L_21 - .L_20)


	//   ....[0]....
.L_20:
        /*0060*/ 	.word	0x00002740


	//   ....[1]....
        /*0064*/ 	.word	0x00002760


	//----- nvinfo : EIATTR_REQNTID
	.align		4
.L_21:
        /*0068*/ 	.byte	0x04, 0x10
        /*006a*/ 	.short	(.L_23 - .L_22)
.L_22:
        /*006c*/ 	.word	0x00000200
        /*0070*/ 	.word	0x00000001
        /*0074*/ 	.word	0x00000001
.L_23:


//--------------------- .nv.callgraph             --------------------------
	.section	.nv.callgraph,"",@"SHT_CUDA_CALLGRAPH"
	.align	4
	.sectionentsize	8
	.align		4
        /*0000*/ 	.word	0x00000000
	.align		4
        /*0004*/ 	.word	0xffffffff
	.align		4
        /*0008*/ 	.word	0x00000000
	.align		4
        /*000c*/ 	.word	0xfffffffe
	.align		4
        /*0010*/ 	.word	0x00000000
	.align		4
        /*0014*/ 	.word	0xfffffffd
	.align		4
        /*0018*/ 	.word	0x00000000
	.align		4
        /*001c*/ 	.word	0xfffffffc


//--------------------- .nv.rel.action            --------------------------
	.section	.nv.rel.action,"",@"SHT_CUDA_RELOCINFO"
	.align	8
	.sectionentsize	8
        /*0000*/ 	.byte	0x73, 0x00, 0x00, 0x00, 0x00, 0x00, 0x00, 0x00, 0x00, 0x00, 0x00, 0x11, 0x25, 0x00, 0x05, 0x36


//--------------------- .nv.constant0._swiglu_backward_kernel --------------------------
	.section	.nv.constant0._swiglu_backward_kernel,"a",@progbits
	.sectionflags	@""
	.align	4
.nv.constant0._swiglu_backward_kernel:
	.zero		380


//--------------------- .text._swiglu_backward_kernel --------------------------
	.section	.text._swiglu_backward_kernel,"ax",@progbits
	.sectioninfo	@"SHI_REGISTERS=48"
	.align	128
        .global         _swiglu_backward_kernel
        .type           _swiglu_backward_kernel,@function
        .size           _swiglu_backward_kernel,(.L_x_1 - _swiglu_backward_kernel)
        .other          _swiglu_backward_kernel,@"STO_CUDA_ENTRY STV_DEFAULT"
_swiglu_backward_kernel:
.text._swiglu_backward_kernel:
[----:B------:R-:W-:Y:S02]  /*0000*/  MOV R1, c[0x0][0x28] ;  /* 0x00000a0000017a02 */ /* 0x000fe40000000f00 */
[----:B------:R-:W0:Y:S01]  /*0010*/  S2UR UR4, SR_CTAID.X ;  /* 0x00000000000479c3 */ /* 0x000e220000002500 */
[----:B------:R-:W1:Y:S01]  /*0020*/  S2R R0, SR_TID.X ;  /* 0x0000000000007919 */ /* 0x000e620000002100 */
[----:B------:R-:W-:Y:S02]  /*0030*/  ULDC UR5, c[0x0][0x178] ;  /* 0x00005e0000057ab9 */ /* 0x000fe40000000800 */
[----:B------:R-:W-:Y:S02]  /*0040*/  ULDC.64 UR8, c[0x0][0x168] ;  /* 0x00005a0000087ab9 */ /* 0x000fe40000000a00 */
[----:B0-----:R-:W-:Y:S01]  /*0050*/  UIMAD.WIDE UR4, UR4, UR5, URZ ;  /* 0x00000005040472a5 */ /* 0x001fe2000f8e023f */
[----:B-1----:R-:W-:-:S03]  /*0060*/  SHF.L.U32 R0, R0, 0x3, RZ ;  /* 0x0000000300007819 */ /* 0x002fc600000006ff */
[----:B------:R-:W-:Y:S01]  /*0070*/  USHF.L.U32 UR6, UR4, 0x1, URZ ;  /* 0x0000000104067899 */ /* 0x000fe2000800063f */
[----:B------:R-:W-:Y:S01]  /*0080*/  LOP3.LUT R0, R0, 0xff8, RZ, 0xc0, !PT ;  /* 0x00000ff800007812 */ /* 0x000fe200078ec0ff */
[----:B------:R-:W-:Y:S02]  /*0090*/  USHF.L.U64.HI UR7, UR4, 0x1, UR5 ;  /* 0x0000000104077899 */ /* 0x000fe40008010205 */
[----:B------:R-:W-:-:S04]  /*00a0*/  UIADD3 UR4, UP0, UR6, UR8, URZ ;  /* 0x0000000806047290 */ /* 0x000fc8000ff1e03f */
[----:B------:R-:W-:Y:S02]  /*00b0*/  UIADD3.X UR5, UR7, UR9, URZ, UP0, !UPT ;  /* 0x0000000907057290 */ /* 0x000fe400087fe43f */
[----:B------:R-:W-:Y:S01]  /*00c0*/  MOV R2, UR4 ;  /* 0x0000000400027c02 */ /* 0x000fe20008000f00 */
[----:B------:R-:W-:-:S03]  /*00d0*/  ULDC.64 UR8, c[0x0][0x118] ;  /* 0x0000460000087ab9 */ /* 0x000fc60000000a00 */
[----:B------:R-:W-:Y:S01]  /*00e0*/  MOV R3, UR5 ;  /* 0x0000000500037c02 */ /* 0x000fe20008000f00 */
[----:B------:R-:W-:-:S04]  /*00f0*/  ULDC.64 UR4, c[0x0][0x160] ;  /* 0x0000580000047ab9 */ /* 0x000fc80000000a00 */
[----:B------:R-:W-:-:S05]  /*0100*/  IMAD.WIDE.U32 R2, R0, 0x2, R2 ;  /* 0x0000000200027825 */ /* 0x000fca00078e0002 */
[----:B------:R-:W2:Y:S01]  /*0110*/  LDG.E.128 R20, [R2.64+0x2000] ;  /* 0x0020000802147981 */ /* 0x000ea2000c1e1d00 */
[----:B------:R-:W-:-:S04]  /*0120*/  UIADD3 UR4, UP0, UR6, UR4, URZ ;  /* 0x0000000406047290 */ /* 0x000fc8000ff1e03f */
[----:B------:R-:W-:Y:S02]  /*0130*/  UIADD3.X UR5, UR7, UR5, URZ, UP0, !UPT ;  /* 0x0000000507057290 */ /* 0x000fe400087fe43f */
[----:B------:R-:W-:-:S04]  /*0140*/  MOV R10, UR4 ;  /* 0x00000004000a7c02 */ /* 0x000fc80008000f00 */
[----:B------:R-:W-:Y:S01]  /*0150*/  MOV R11, UR5 ;  /* 0x00000005000b7c02 */ /* 0x000fe20008000f00 */
[----:B------:R-:W-:-:S04]  /*0160*/  ULDC.64 UR4, c[0x0][0x170] ;  /* 0x00005c0000047ab9 */ /* 0x000fc80000000a00 */
[----:B------:R-:W-:-:S05]  /*0170*/  IMAD.WIDE.U32 R10, R0, 0x2, R10 ;  /* 0x00000002000a7825 */ /* 0x000fca00078e000a */
[----:B------:R-:W3:Y:S01]  /*0180*/  LDG.E.128 R4, [R10.64+0x2000] ;  /* 0x002000080a047981 */ /* 0x000ee2000c1e1d00 */
[----:B------:R-:W-:-:S04]  /*0190*/  UIADD3 UR4, UP0, UR6, UR4, URZ ;  /* 0x0000000406047290 */ /* 0x000fc8000ff1e03f */
[----:B------:R-:W-:-:S06]  /*01a0*/  UIADD3.X UR5, UR7, UR5, URZ, UP0, !UPT ;  /* 0x0000000507057290 */ /* 0x000fcc00087fe43f */
[----:B------:R-:W-:Y:S02]  /*01b0*/  MOV R9, UR5 ;  /* 0x0000000500097c02 */ /* 0x000fe40008000f00 */
[----:B--2---:R-:W-:Y:S02]  /*01c0*/  SHF.L.U32 R13, R21, 0x10, RZ ;  /* 0x00000010150d7819 */ /* 0x004fe400000006ff */
[C---:B------:R-:W-:Y:S02]  /*01d0*/  SHF.L.U32 R12, R22.reuse, 0x10, RZ ;  /* 0x00000010160c7819 */ /* 0x040fe400000006ff */
[----:B------:R-:W-:Y:S01]  /*01e0*/  SHF.L.U32 R14, R23, 0x10, RZ ;  /* 0x00000010170e7819 */ /* 0x000fe200000006ff */
[----:B------:R-:W-:Y:S01]  /*01f0*/  FADD R8, RZ, -R13 ;  /* 0x8000000dff087221 */ /* 0x000fe20000000000 */
[----:B------:R-:W-:Y:S02]  /*0200*/  PRMT R15, R21, 0x7632, R15 ;  /* 0x00007632150f7816 */ /* 0x000fe4000000000f */
[----:B------:R-:W-:Y:S01]  /*0210*/  PRMT R21, R22, 0x7632, R21 ;  /* 0x0000763216157816 */ /* 0x000fe20000000015 */
[----:B------:R-:W-:Y:S01]  /*0220*/  FMUL R18, R8, 1.4426950216293334961 ;  /* 0x3fb8aa3b08127820 */ /* 0x000fe20000400000 */
[----:B------:R-:W-:Y:S01]  /*0230*/  FADD R8, RZ, -R12 ;  /* 0x8000000cff087221 */ /* 0x000fe20000000000 */
[----:B------:R-:W-:Y:S01]  /*0240*/  FADD R16, RZ, -R14 ;  /* 0x8000000eff107221 */ /* 0x000fe20000000000 */
[----:B------:R-:W-:-:S02]  /*0250*/  SHF.L.U32 R15, R15, 0x10, RZ ;  /* 0x000000100f0f7819 */ /* 0x000fc400000006ff */
[----:B------:R-:W-:Y:S01]  /*0260*/  FMUL R19, R8, 1.4426950216293334961 ;  /* 0x3fb8aa3b08137820 */ /* 0x000fe20000400000 */
[----:B------:R-:W-:Y:S01]  /*0270*/  FSETP.GEU.AND P0, PT, R18, -126, PT ;  /* 0xc2fc00001200780b */ /* 0x000fe20003f0e000 */
[----:B------:R-:W-:Y:S01]  /*0280*/  FMUL R29, R16, 1.4426950216293334961 ;  /* 0x3fb8aa3b101d7820 */ /* 0x000fe20000400000 */
[----:B------:R-:W-:Y:S01]  /*0290*/  PRMT R22, R23, 0x7632, R22 ;  /* 0x0000763217167816 */ /* 0x000fe20000000016 */
[----:B------:R-:W-:Y:S01]  /*02a0*/  FADD R16, RZ, -R15 ;  /* 0x8000000fff107221 */ /* 0x000fe20000000000 */
[----:B------:R-:W-:Y:S02]  /*02b0*/  FSETP.GEU.AND P1, PT, R19, -126, PT ;  /* 0xc2fc00001300780b */ /* 0x000fe40003f2e000 */
[----:B------:R-:W-:Y:S01]  /*02c0*/  SHF.L.U32 R21, R21, 0x10, RZ ;  /* 0x0000001015157819 */ /* 0x000fe200000006ff */
[----:B------:R-:W-:Y:S01]  /*02d0*/  FMUL R23, R16, 1.4426950216293334961 ;  /* 0x3fb8aa3b10177820 */ /* 0x000fe20000400000 */
[----:B------:R-:W-:Y:S02]  /*02e0*/  SHF.L.U32 R22, R22, 0x10, RZ ;  /* 0x0000001016167819 */ /* 0x000fe400000006ff */
[----:B------:R-:W-:Y:S01]  /*02f0*/  MOV R8, UR4 ;  /* 0x0000000400087c02 */ /* 0x000fe20008000f00 */
[----:B------:R-:W-:Y:S01]  /*0300*/  FADD R16, RZ, -R21 ;  /* 0x80000015ff107221 */ /* 0x000fe20000000000 */
[----:B------:R-:W-:Y:S01]  /*0310*/  FSETP.GEU.AND P3, PT, R23, -126, PT ;  /* 0xc2fc00001700780b */ /* 0x000fe20003f6e000 */
[----:B------:R-:W-:Y:S01]  /*0320*/  @!P0 FMUL R18, R18, 0.5 ;  /* 0x3f00000012128820 */ /* 0x000fe20000400000 */
[----:B------:R-:W-:Y:S01]  /*0330*/  FADD R17, RZ, -R22 ;  /* 0x80000016ff117221 */ /* 0x000fe20000000000 */
[----:B------:R-:W-:Y:S01]  /*0340*/  FMUL R28, R16, 1.4426950216293334961 ;  /* 0x3fb8aa3b101c7820 */ /* 0x000fe20000400000 */
[----:B------:R-:W-:Y:S01]  /*0350*/  IMAD.WIDE.U32 R8, R0, 0x2, R8 ;  /* 0x0000000200087825 */ /* 0x000fe200078e0008 */
[----:B------:R-:W-:Y:S01]  /*0360*/  @!P1 FMUL R19, R19, 0.5 ;  /* 0x3f00000013139820 */ /* 0x000fe20000400000 */
[----:B------:R-:W-:Y:S01]  /*0370*/  FMUL R30, R17, 1.4426950216293334961 ;  /* 0x3fb8aa3b111e7820 */ /* 0x000fe20000400000 */
[----:B------:R-:W0:Y:S01]  /*0380*/  MUFU.EX2 R18, R18 ;  /* 0x0000001200127308 */ /* 0x000e220000000800 */
[----:B------:R-:W-:Y:S01]  /*0390*/  FSETP.GEU.AND P4, PT, R28, -126, PT ;  /* 0xc2fc00001c00780b */ /* 0x000fe20003f8e000 */
[----:B------:R-:W2:Y:S01]  /*03a0*/  LDG.E.128 R24, [R8.64+0x2000] ;  /* 0x0020000808187981 */ /* 0x000ea2000c1e1d00 */
[----:B------:R-:W-:-:S05]  /*03b0*/  FSETP.GEU.AND P5, PT, R29, -126, PT ;  /* 0xc2fc00001d00780b */ /* 0x000fca0003fae000 */
[----:B------:R-:W1:Y:S01]  /*03c0*/  MUFU.EX2 R19, R19 ;  /* 0x0000001300137308 */ /* 0x000e620000000800 */
[----:B------:R-:W-:Y:S01]  /*03d0*/  FSETP.GEU.AND P2, PT, R30, -126, PT ;  /* 0xc2fc00001e00780b */ /* 0x000fe20003f4e000 */
[----:B------:R-:W-:Y:S01]  /*03e0*/  @!P3 FMUL R23, R23, 0.5 ;  /* 0x3f0000001717b820 */ /* 0x000fe20000400000 */
[----:B0-----:R-:W-:-:S03]  /*03f0*/  @!P0 FMUL R18, R18, R18 ;  /* 0x0000001212128220 */ /* 0x001fc60000400000 */
[----:B------:R-:W-:Y:S02]  /*0400*/  @!P4 FMUL R28, R28, 0.5 ;  /* 0x3f0000001c1cc820 */ /* 0x000fe40000400000 */
[----:B------:R-:W-:Y:S01]  /*0410*/  @!P5 FMUL R29, R29, 0.5 ;  /* 0x3f0000001d1dd820 */ /* 0x000fe20000400000 */
[----:B-1----:R-:W-:Y:S01]  /*0420*/  @!P1 FMUL R19, R19, R19 ;  /* 0x0000001313139220 */ /* 0x002fe20000400000 */
[----:B------:R-:W-:Y:S01]  /*0430*/  FADD R31, R18, 1 ;  /* 0x3f800000121f7421 */ /* 0x000fe20000000000 */
[----:B------:R-:W0:Y:S02]  /*0440*/  MUFU.EX2 R23, R23 ;  /* 0x0000001700177308 */ /* 0x000e240000000800 */
[----:B------:R-:W-:Y:S02]  /*0450*/  FADD R32, R19, 1 ;  /* 0x3f80000013207421 */ /* 0x000fe40000000000 */
[----:B------:R-:W4:Y:S01]  /*0460*/  LDG.E.128 R16, [R2.64] ;  /* 0x0000000802107981 */ /* 0x000f22000c1e1d00 */
[----:B------:R-:W-:-:S03]  /*0470*/  @!P2 FMUL R30, R30, 0.5 ;  /* 0x3f0000001e1ea820 */ /* 0x000fc60000400000 */
[----:B------:R-:W1:Y:S08]  /*0480*/  MUFU.EX2 R28, R28 ;  /* 0x0000001c001c7308 */ /* 0x000e700000000800 */
[----:B------:R-:W5:Y:S01]  /*0490*/  MUFU.EX2 R30, R30 ;  /* 0x0000001e001e7308 */ /* 0x000f620000000800 */
[----:B0-----:R-:W-:-:S07]  /*04a0*/  @!P3 FMUL R23, R23, R23 ;  /* 0x000000171717b220 */ /* 0x001fce0000400000 */
[----:B------:R-:W0:Y:S01]  /*04b0*/  MUFU.EX2 R29, R29 ;  /* 0x0000001d001d7308 */ /* 0x000e220000000800 */
[----:B------:R-:W-:Y:S01]  /*04c0*/  FADD R23, R23, 1 ;  /* 0x3f80000017177421 */ /* 0x000fe20000000000 */
[----:B------:R-:W-:Y:S01]  /*04d0*/  FSETP.GT.AND P1, PT, R32, 8.50705917302346158658e+37, PT ;  /* 0x7e8000002000780b */ /* 0x000fe20003f24000 */
[----:B-1----:R-:W-:Y:S01]  /*04e0*/  @!P4 FMUL R28, R28, R28 ;  /* 0x0000001c1c1cc220 */ /* 0x002fe20000400000 */
[----:B------:R-:W-:Y:S01]  /*04f0*/  FSETP.GT.AND P0, PT, R31, 8.50705917302346158658e+37, PT ;  /* 0x7e8000001f00780b */ /* 0x000fe20003f04000 */
[----:B-----5:R-:W-:Y:S01]  /*0500*/  @!P2 FMUL R30, R30, R30 ;  /* 0x0000001e1e1ea220 */ /* 0x020fe20000400000 */
[----:B------:R-:W-:Y:S01]  /*0510*/  FSETP.GT.AND P4, PT, R23, 8.50705917302346158658e+37, PT ;  /* 0x7e8000001700780b */ /* 0x000fe20003f84000 */
[----:B------:R-:W-:Y:S02]  /*0520*/  FADD R28, R28, 1 ;  /* 0x3f8000001c1c7421 */ /* 0x000fe40000000000 */
[----:B------:R-:W-:Y:S01]  /*0530*/  FADD R30, R30, 1 ;  /* 0x3f8000001e1e7421 */ /* 0x000fe20000000000 */
[----:B0-----:R-:W-:-:S02]  /*0540*/  @!P5 FMUL R29, R29, R29 ;  /* 0x0000001d1d1dd220 */ /* 0x001fc40000400000 */
[----:B------:R-:W-:Y:S02]  /*0550*/  FSETP.GT.AND P5, PT, R28, 8.50705917302346158658e+37, PT ;  /* 0x7e8000001c00780b */ /* 0x000fe40003fa4000 */
[----:B------:R-:W-:Y:S01]  /*0560*/  FADD R29, R29, 1 ;  /* 0x3f8000001d1d7421 */ /* 0x000fe20000000000 */
[----:B------:R-:W-:Y:S01]  /*0570*/  FSETP.GT.AND P6, PT, R30, 8.50705917302346158658e+37, PT ;  /* 0x7e8000001e00780b */ /* 0x000fe20003fc4000 */
[----:B------:R-:W-:-:S03]  /*0580*/  @P1 FMUL R32, R32, 0.25 ;  /* 0x3e80000020201820 */ /* 0x000fc60000400000 */
[----:B------:R-:W-:Y:S01]  /*0590*/  FSETP.GT.AND P3, PT, R29, 8.50705917302346158658e+37, PT ;  /* 0x7e8000001d00780b */ /* 0x000fe20003f64000 */
[----:B------:R-:W-:Y:S01]  /*05a0*/  @P0 FMUL R31, R31, 0.25 ;  /* 0x3e8000001f1f0820 */ /* 0x000fe20000400000 */
[----:B------:R0:W1:Y:S01]  /*05b0*/  MUFU.RCP R33, R32 ;  /* 0x0000002000217308 */ /* 0x0000620000001000 */
[----:B------:R-:W-:Y:S01]  /*05c0*/  @P4 FMUL R23, R23, 0.25 ;  /* 0x3e80000017174820 */ /* 0x000fe20000400000 */
[----:B------:R-:W-:Y:S02]  /*05d0*/  LOP3.LUT R0, R0, 0x2000, RZ, 0xfc, !PT ;  /* 0x0000200000007812 */ /* 0x000fe400078efcff */
[----:B------:R-:W-:Y:S02]  /*05e0*/  @P5 FMUL R28, R28, 0.25 ;  /* 0x3e8000001c1c5820 */ /* 0x000fe40000400000 */
[----:B------:R-:W-:Y:S01]  /*05f0*/  ISETP.GE.U32.AND P2, PT, R0, 0x2300, PT ;  /* 0x000023000000780c */ /* 0x000fe20003f46070 */
[----:B------:R-:W-:Y:S01]  /*0600*/  @P6 FMUL R30, R30, 0.25 ;  /* 0x3e8000001e1e6820 */ /* 0x000fe20000400000 */
[----:B------:R-:W5:Y:S01]  /*0610*/  MUFU.RCP R31, R31 ;  /* 0x0000001f001f7308 */ /* 0x000f620000001000 */
[----:B------:R-:W-:-:S02]  /*0620*/  MOV R0, 0x3e800000 ;  /* 0x3e80000000007802 */ /* 0x000fc40000000f00 */
[----:B------:R-:W-:-:S05]  /*0630*/  @P3 FMUL R29, R29, 0.25 ;  /* 0x3e8000001d1d3820 */ /* 0x000fca0000400000 */
[----:B------:R-:W3:Y:S01]  /*0640*/  MUFU.RCP R23, R23 ;  /* 0x0000001700177308 */ /* 0x000ee20000001000 */
[C---:B------:R-:W-:Y:S02]  /*0650*/  FSEL R34, R0.reuse, 1, P1 ;  /* 0x3f80000000227808 */ /* 0x040fe40000800000 */
[----:B0-----:R-:W-:-:S05]  /*0660*/  FSEL R32, R0, 1, P0 ;  /* 0x3f80000000207808 */ /* 0x001fca0000000000 */
[----:B------:R-:W0:Y:S01]  /*0670*/  MUFU.RCP R28, R28 ;  /* 0x0000001c001c7308 */ /* 0x000e220000001000 */
[----:B-1----:R-:W-:Y:S01]  /*0680*/  FMUL R33, R33, R34 ;  /* 0x0000002221217220 */ /* 0x002fe20000400000 */
[----:B------:R-:W-:-:S06]  /*0690*/  FSEL R34, R0, 1, P4 ;  /* 0x3f80000000227808 */ /* 0x000fcc0002000000 */
[----:B------:R-:W1:Y:S01]  /*06a0*/  MUFU.RCP R30, R30 ;  /* 0x0000001e001e7308 */ /* 0x000e620000001000 */
[----:B-----5:R-:W-:-:S07]  /*06b0*/  FMUL R32, R31, R32 ;  /* 0x000000201f207220 */ /* 0x020fce0000400000 */
[----:B------:R-:W5:Y:S01]  /*06c0*/  MUFU.RCP R29, R29 ;  /* 0x0000001d001d7308 */ /* 0x000f620000001000 */
[----:B---3--:R-:W-:Y:S01]  /*06d0*/  FMUL R34, R23, R34 ;  /* 0x0000002217227220 */ /* 0x008fe20000400000 */
[C---:B------:R-:W-:Y:S02]  /*06e0*/  FSEL R23, R0.reuse, 1, P5 ;  /* 0x3f80000000177808 */ /* 0x040fe40002800000 */
[C---:B------:R-:W-:Y:S02]  /*06f0*/  FSEL R31, R0.reuse, 1, P6 ;  /* 0x3f800000001f7808 */ /* 0x040fe40003000000 */
[----:B------:R-:W-:Y:S01]  /*0700*/  FSEL R36, R0, 1, P3 ;  /* 0x3f80000000247808 */ /* 0x000fe20001800000 */
[----:B0-----:R-:W-:Y:S01]  /*0710*/  FMUL R28, R28, R23 ;  /* 0x000000171c1c7220 */ /* 0x001fe20000400000 */
[----:B------:R-:W-:Y:S01]  /*0720*/  FMUL R23, R13, R32 ;  /* 0x000000200d177220 */ /* 0x000fe20000400000 */
[----:B-1----:R-:W-:Y:S01]  /*0730*/  FMUL R31, R30, R31 ;  /* 0x0000001f1e1f7220 */ /* 0x002fe20000400000 */
[----:B------:R-:W-:Y:S01]  /*0740*/  FMUL R30, R12, R33 ;  /* 0x000000210c1e7220 */ /* 0x000fe20000400000 */
[----:B------:R-:W-:Y:S01]  /*0750*/  FADD R13, -R32, 1 ;  /* 0x3f800000200d7421 */ /* 0x000fe20000000100 */
[----:B------:R-:W-:Y:S01]  /*0760*/  FADD R12, -R33, 1 ;  /* 0x3f800000210c7421 */ /* 0x000fe20000000100 */
[----:B-----5:R-:W-:-:S02]  /*0770*/  FMUL R29, R29, R36 ;  /* 0x000000241d1d7220 */ /* 0x020fc40000400000 */
[----:B------:R-:W-:Y:S01]  /*0780*/  FFMA R35, R23, R13, R32 ;  /* 0x0000000d17237223 */ /* 0x000fe20000000020 */
[----:B------:R-:W-:Y:S01]  /*0790*/  FFMA R36, R30, R12, R33 ;  /* 0x0000000c1e247223 */ /* 0x000fe20000000021 */
[----:B------:R-:W-:Y:S01]  /*07a0*/  FMUL R32, R14, R29 ;  /* 0x0000001d0e207220 */ /* 0x000fe20000400000 */
[----:B------:R-:W-:-:S04]  /*07b0*/  FADD R12, -R29, 1 ;  /* 0x3f8000001d0c7421 */ /* 0x000fc80000000100 */
[----:B------:R-:W-:Y:S01]  /*07c0*/  FFMA R38, R32, R12, R29 ;  /* 0x0000000c20267223 */ /* 0x000fe2000000001d */
[----:B------:R-:W-:Y:S01]  /*07d0*/  FMUL R29, R15, R34 ;  /* 0x000000220f1d7220 */ /* 0x000fe20000400000 */
[----:B------:R-:W-:Y:S01]  /*07e0*/  FADD R12, -R34, 1 ;  /* 0x3f800000220c7421 */ /* 0x000fe20000000100 */
[----:B------:R-:W-:-:S03]  /*07f0*/  FMUL R33, R21, R28 ;  /* 0x0000001c15217220 */ /* 0x000fc60000400000 */
[----:B------:R-:W-:Y:S01]  /*0800*/  FFMA R37, R29, R12, R34 ;  /* 0x0000000c1d257223 */ /* 0x000fe20000000022 */
[----:B------:R-:W-:Y:S01]  /*0810*/  FADD R12, -R28, 1 ;  /* 0x3f8000001c0c7421 */ /* 0x000fe20000000100 */
[----:B------:R-:W-:-:S03]  /*0820*/  FMUL R22, R22, R31 ;  /* 0x0000001f16167220 */ /* 0x000fc60000400000 */
[----:B------:R-:W-:Y:S01]  /*0830*/  FFMA R39, R33, R12, R28 ;  /* 0x0000000c21277223 */ /* 0x000fe2000000001c */
[----:B------:R-:W-:-:S04]  /*0840*/  FADD R12, -R31, 1 ;  /* 0x3f8000001f0c7421 */ /* 0x000fc80000000100 */
[----:B------:R-:W-:Y:S02]  /*0850*/  FFMA R40, R22, R12, R31 ;  /* 0x0000000c16287223 */ /* 0x000fe4000000001f */
[----:B------:R-:W3:Y:S01]  /*0860*/  LDG.E.128 R12, [R10.64] ;  /* 0x000000080a0c7981 */ /* 0x000ee2000c1e1d00 */
[----:B------:R-:W-:Y:S02]  /*0870*/  SHF.L.U32 R34, R5, 0x10, RZ ;  /* 0x0000001005227819 */ /* 0x000fe400000006ff */
[----:B------:R-:W-:-:S03]  /*0880*/  SHF.L.U32 R21, R6, 0x10, RZ ;  /* 0x0000001006157819 */ /* 0x000fc600000006ff */
[----:B------:R-:W-:Y:S02]  /*0890*/  FMUL R28, R23, R34 ;  /* 0x00000022171c7220 */ /* 0x000fe40000400000 */
[----:B------:R-:W-:Y:S01]  /*08a0*/  FMUL R23, R30, R21 ;  /* 0x000000151e177220 */ /* 0x000fe20000400000 */
[----:B------:R-:W-:-:S04]  /*08b0*/  PRMT R30, R5, 0x7632, R30 ;  /* 0x00007632051e7816 */ /* 0x000fc8000000001e */
[----:B------:R-:W-:Y:S02]  /*08c0*/  SHF.L.U32 R30, R30, 0x10, RZ ;  /* 0x000000101e1e7819 */ /* 0x000fe400000006ff */
[----:B------:R-:W-:-:S03]  /*08d0*/  SHF.L.U32 R31, R7, 0x10, RZ ;  /* 0x00000010071f7819 */ /* 0x000fc600000006ff */
[----:B------:R-:W-:Y:S01]  /*08e0*/  FMUL R5, R29, R30 ;  /* 0x0000001e1d057220 */ /* 0x000fe20000400000 */
[----:B------:R-:W-:Y:S01]  /*08f0*/  FMUL R37, R30, R37 ;  /* 0x000000251e257220 */ /* 0x000fe20000400000 */
[----:B------:R-:W-:Y:S02]  /*0900*/  PRMT R30, R6, 0x7632, R30 ;  /* 0x00007632061e7816 */ /* 0x000fe4000000001e */
[----:B------:R-:W-:Y:S02]  /*0910*/  PRMT R7, R7, 0x7632, R7 ;  /* 0x0000763207077816 */ /* 0x000fe40000000007 */
[----:B------:R-:W-:Y:S02]  /*0920*/  SHF.L.U32 R30, R30, 0x10, RZ ;  /* 0x000000101e1e7819 */ /* 0x000fe400000006ff */
[----:B------:R-:W-:Y:S01]  /*0930*/  SHF.L.U32 R7, R7, 0x10, RZ ;  /* 0x0000001007077819 */ /* 0x000fe200000006ff */
[----:B------:R-:W-:Y:S01]  /*0940*/  FMUL R36, R21, R36 ;  /* 0x0000002415247220 */ /* 0x000fe20000400000 */
[----:B------:R-:W-:Y:S01]  /*0950*/  FMUL R21, R32, R31 ;  /* 0x0000001f20157220 */ /* 0x000fe20000400000 */
[----:B------:R-:W-:Y:S01]  /*0960*/  FMUL R6, R33, R30 ;  /* 0x0000001e21067220 */ /* 0x000fe20000400000 */
[----:B------:R-:W-:Y:S01]  /*0970*/  FMUL R41, R30, R39 ;  /* 0x000000271e297220 */ /* 0x000fe20000400000 */
[----:B------:R-:W-:Y:S01]  /*0980*/  FMUL R35, R34, R35 ;  /* 0x0000002322237220 */ /* 0x000fe20000400000 */
[----:B------:R-:W-:Y:S01]  /*0990*/  FMUL R22, R22, R7 ;  /* 0x0000000716167220 */ /* 0x000fe20000400000 */
[----:B------:R-:W-:Y:S01]  /*09a0*/  FMUL R32, R7, R40 ;  /* 0x0000002807207220 */ /* 0x000fe20000400000 */
[----:B------:R-:W-:Y:S01]  /*09b0*/  FMUL R38, R31, R38 ;  /* 0x000000261f267220 */ /* 0x000fe20000400000 */
[----:B--2---:R-:W-:-:S02]  /*09c0*/  SHF.L.U32 R30, R25, 0x10, RZ ;  /* 0x00000010191e7819 */ /* 0x004fc400000006ff */
[----:B------:R-:W-:Y:S02]  /*09d0*/  PRMT R25, R25, 0x7632, R25 ;  /* 0x0000763219197816 */ /* 0x000fe40000000019 */
[C---:B------:R-:W-:Y:S01]  /*09e0*/  PRMT R7, R26.reuse, 0x7632, R7 ;  /* 0x000076321a077816 */ /* 0x040fe20000000007 */
[----:B------:R-:W-:Y:S01]  /*09f0*/  FMUL R39, R35, R30 ;  /* 0x0000001e23277220 */ /* 0x000fe20000400000 */
[----:B------:R-:W-:Y:S02]  /*0a00*/  SHF.L.U32 R42, R25, 0x10, RZ ;  /* 0x00000010192a7819 */ /* 0x000fe400000006ff */
[----:B------:R-:W-:Y:S02]  /*0a10*/  SHF.L.U32 R30, R7, 0x10, RZ ;  /* 0x00000010071e7819 */ /* 0x000fe400000006ff */
[----:B------:R-:W-:Y:S02]  /*0a20*/  SHF.L.U32 R25, R27, 0x10, RZ ;  /* 0x000000101b197819 */ /* 0x000fe400000006ff */
[----:B------:R-:W-:-:S03]  /*0a30*/  SHF.L.U32 R29, R26, 0x10, RZ ;  /* 0x000000101a1d7819 */ /* 0x000fc600000006ff */
[----:B------:R-:W-:Y:S02]  /*0a40*/  FMUL R40, R38, R25 ;  /* 0x0000001926287220 */ /* 0x000fe40000400000 */
[----:B------:R-:W-:Y:S01]  /*0a50*/  FMUL R26, R36, R29 ;  /* 0x0000001d241a7220 */ /* 0x000fe20000400000 */
[C---:B----4-:R-:W-:Y:S02]  /*0a60*/  PRMT R7, R16.reuse, 0x7632, R7 ;  /* 0x0000763210077816 */ /* 0x050fe40000000007 */
[----:B------:R-:W-:Y:S02]  /*0a70*/  SHF.L.U32 R16, R16, 0x10, RZ ;  /* 0x0000001010107819 */ /* 0x000fe400000006ff */
[----:B------:R-:W-:-:S03]  /*0a80*/  SHF.L.U32 R7, R7, 0x10, RZ ;  /* 0x0000001007077819 */ /* 0x000fc600000006ff */
[----:B------:R-:W-:-:S04]  /*0a90*/  FADD R25, RZ, -R16 ;  /* 0x80000010ff197221 */ /* 0x000fc80000000000 */
[----:B------:R-:W-:Y:S01]  /*0aa0*/  FMUL R29, R25, 1.4426950216293334961 ;  /* 0x3fb8aa3b191d7820 */ /* 0x000fe20000400000 */
[----:B------:R-:W-:Y:S01]  /*0ab0*/  FADD R25, RZ, -R7 ;  /* 0x80000007ff197221 */ /* 0x000fe20000000000 */
[----:B------:R-:W-:-:S03]  /*0ac0*/  FMUL R41, R41, R30 ;  /* 0x0000001e29297220 */ /* 0x000fc60000400000 */
[----:B------:R-:W-:Y:S01]  /*0ad0*/  FSETP.GEU.AND P0, PT, R29, -126, PT ;  /* 0xc2fc00001d00780b */ /* 0x000fe20003f0e000 */
[----:B------:R-:W-:-:S05]  /*0ae0*/  FMUL R30, R25, 1.4426950216293334961 ;  /* 0x3fb8aa3b191e7820 */ /* 0x000fca0000400000 */
[----:B------:R-:W-:-:S07]  /*0af0*/  FSETP.GEU.AND P1, PT, R30, -126, PT ;  /* 0xc2fc00001e00780b */ /* 0x000fce0003f2e000 */
[----:B------:R-:W-:-:S04]  /*0b00*/  @!P0 FMUL R29, R29, 0.5 ;  /* 0x3f0000001d1d8820 */ /* 0x000fc80000400000 */
[----:B------:R-:W0:Y:S02]  /*0b10*/  MUFU.EX2 R25, R29 ;  /* 0x0000001d00197308 */ /* 0x000e240000000800 */
[----:B------:R-:W-:-:S06]  /*0b20*/  @!P1 FMUL R30, R30, 0.5 ;  /* 0x3f0000001e1e9820 */ /* 0x000fcc0000400000 */
[----:B------:R-:W1:Y:S01]  /*0b30*/  MUFU.EX2 R31, R30 ;  /* 0x0000001e001f7308 */ /* 0x000e620000000800 */
[----:B0-----:R-:W-:-:S04]  /*0b40*/  @!P0 FMUL R25, R25, R25 ;  /* 0x0000001919198220 */ /* 0x001fc80000400000 */
[----:B------:R-:W-:Y:S01]  /*0b50*/  FADD R25, R25, 1 ;  /* 0x3f80000019197421 */ /* 0x000fe20000000000 */
[----:B-1----:R-:W-:-:S04]  /*0b60*/  @!P1 FMUL R31, R31, R31 ;  /* 0x0000001f1f1f9220 */ /* 0x002fc80000400000 */
[----:B------:R-:W-:Y:S01]  /*0b70*/  FSETP.GT.AND P0, PT, R25, 8.50705917302346158658e+37, PT ;  /* 0x7e8000001900780b */ /* 0x000fe20003f04000 */
[----:B------:R-:W-:-:S05]  /*0b80*/  FADD R31, R31, 1 ;  /* 0x3f8000001f1f7421 */ /* 0x000fca0000000000 */
[----:B------:R-:W-:-:S07]  /*0b90*/  FSETP.GT.AND P1, PT, R31, 8.50705917302346158658e+37, PT ;  /* 0x7e8000001f00780b */ /* 0x000fce0003f24000 */
[----:B------:R-:W-:-:S06]  /*0ba0*/  @P0 FMUL R25, R25, 0.25 ;  /* 0x3e80000019190820 */ /* 0x000fcc0000400000 */
[----:B------:R-:W0:Y:S01]  /*0bb0*/  MUFU.RCP R25, R25 ;  /* 0x0000001900197308 */ /* 0x000e220000001000 */
[----:B------:R-:W-:Y:S01]  /*0bc0*/  @P1 FMUL R31, R31, 0.25 ;  /* 0x3e8000001f1f1820 */ /* 0x000fe20000400000 */
[----:B------:R-:W-:-:S06]  /*0bd0*/  FSEL R30, R0, 1, P0 ;  /* 0x3f800000001e7808 */ /* 0x000fcc0000000000 */
[----:B------:R-:W1:Y:S01]  /*0be0*/  MUFU.RCP R31, R31 ;  /* 0x0000001f001f7308 */ /* 0x000e620000001000 */
[----:B------:R-:W-:-:S04]  /*0bf0*/  PRMT R27, R27, 0x7632, R27 ;  /* 0x000076321b1b7816 */ /* 0x000fc8000000001b */
[----:B------:R-:W-:Y:S01]  /*0c00*/  SHF.L.U32 R27, R27, 0x10, RZ ;  /* 0x000000101b1b7819 */ /* 0x000fe200000006ff */
[----:B0-----:R-:W-:Y:S01]  /*0c10*/  FMUL R29, R25, R30 ;  /* 0x0000001e191d7220 */ /* 0x001fe20000400000 */
[----:B------:R-:W-:-:S03]  /*0c20*/  FSEL R30, R0, 1, P1 ;  /* 0x3f800000001e7808 */ /* 0x000fc60000800000 */
[----:B------:R-:W-:Y:S01]  /*0c30*/  FMUL R16, R16, R29 ;  /* 0x0000001d10107220 */ /* 0x000fe20000400000 */
[----:B------:R-:W-:Y:S01]  /*0c40*/  FADD R25, -R29, 1 ;  /* 0x3f8000001d197421 */ /* 0x000fe20000000100 */
[----:B------:R-:W-:Y:S01]  /*0c50*/  FMUL R27, R32, R27 ;  /* 0x0000001b201b7220 */ /* 0x000fe20000400000 */
[----:B-1----:R-:W-:Y:S02]  /*0c60*/  FMUL R30, R31, R30 ;  /* 0x0000001e1f1e7220 */ /* 0x002fe40000400000 */
[----:B------:R-:W-:Y:S02]  /*0c70*/  FFMA R32, R16, R25, R29 ;  /* 0x0000001910207223 */ /* 0x000fe4000000001d */
[----:B------:R-:W-:Y:S01]  /*0c80*/  FMUL R7, R7, R30 ;  /* 0x0000001e07077220 */ /* 0x000fe20000400000 */
[----:B------:R-:W-:Y:S01]  /*0c90*/  FADD R29, -R30, 1 ;  /* 0x3f8000001e1d7421 */ /* 0x000fe20000000100 */
[----:B------:R-:W-:-:S03]  /*0ca0*/  FMUL R42, R37, R42 ;  /* 0x0000002a252a7220 */ /* 0x000fc60000400000 */
[----:B------:R-:W-:Y:S01]  /*0cb0*/  FFMA R29, R7, R29, R30 ;  /* 0x0000001d071d7223 */ /* 0x000fe2000000001e */
[C---:B---3--:R-:W-:Y:S02]  /*0cc0*/  PRMT R33, R12.reuse, 0x7632, R33 ;  /* 0x000076320c217816 */ /* 0x048fe40000000021 */
[----:B------:R-:W-:Y:S02]  /*0cd0*/  SHF.L.U32 R25, R12, 0x10, RZ ;  /* 0x000000100c197819 */ /* 0x000fe400000006ff */
[----:B------:R-:W-:-:S05]  /*0ce0*/  SHF.L.U32 R12, R33, 0x10, RZ ;  /* 0x00000010210c7819 */ /* 0x000fca00000006ff */
[----:B------:R-:W-:Y:S01]  /*0cf0*/  FMUL R38, R7, R12 ;  /* 0x0000000c07267220 */ /* 0x000fe20000400000 */
[----:B------:R-:W-:Y:S01]  /*0d00*/  SHF.L.U32 R7, R17, 0x10, RZ ;  /* 0x0000001011077819 */ /* 0x000fe200000006ff */
[----:B------:R-:W-:Y:S01]  /*0d10*/  FMUL R37, R16, R25 ;  /* 0x0000001910257220 */ /* 0x000fe20000400000 */
[----:B------:R-:W-:-:S03]  /*0d20*/  FMUL R16, R25, R32 ;  /* 0x0000002019107220 */ /* 0x000fc60000400000 */
[----:B------:R-:W-:-:S04]  /*0d30*/  FADD R25, RZ, -R7 ;  /* 0x80000007ff197221 */ /* 0x000fc80000000000 */
[----:B------:R-:W-:-:S05]  /*0d40*/  FMUL R25, R25, 1.4426950216293334961 ;  /* 0x3fb8aa3b19197820 */ /* 0x000fca0000400000 */
[----:B------:R-:W-:Y:S01]  /*0d50*/  FSETP.GEU.AND P0, PT, R25, -126, PT ;  /* 0xc2fc00001900780b */ /* 0x000fe20003f0e000 */
[----:B------:R-:W-:-:S12]  /*0d60*/  FMUL R12, R12, R29 ;  /* 0x0000001d0c0c7220 */ /* 0x000fd80000400000 */
[----:B------:R-:W-:-:S04]  /*0d70*/  @!P0 FMUL R25, R25, 0.5 ;  /* 0x3f00000019198820 */ /* 0x000fc80000400000 */
[----:B------:R-:W0:Y:S02]  /*0d80*/  MUFU.EX2 R29, R25 ;  /* 0x00000019001d7308 */ /* 0x000e240000000800 */
[----:B0-----:R-:W-:-:S04]  /*0d90*/  @!P0 FMUL R29, R29, R29 ;  /* 0x0000001d1d1d8220 */ /* 0x001fc80000400000 */
[----:B------:R-:W-:-:S05]  /*0da0*/  FADD R29, R29, 1 ;  /* 0x3f8000001d1d7421 */ /* 0x000fca0000000000 */
[----:B------:R-:W-:-:S13]  /*0db0*/  FSETP.GT.AND P0, PT, R29, 8.50705917302346158658e+37, PT ;  /* 0x7e8000001d00780b */ /* 0x000fda0003f04000 */
[----:B------:R-:W-:-:S06]  /*0dc0*/  @P0 FMUL R29, R29, 0.25 ;  /* 0x3e8000001d1d0820 */ /* 0x000fcc0000400000 */
[----:B------:R-:W0:Y:S01]  /*0dd0*/  MUFU.RCP R29, R29 ;  /* 0x0000001d001d7308 */ /* 0x000e220000001000 */
[----:B------:R-:W-:Y:S02]  /*0de0*/  FSEL R30, R0, 1, P0 ;  /* 0x3f800000001e7808 */ /* 0x000fe40000000000 */
[----:B------:R-:W-:-:S03]  /*0df0*/  PRMT R17, R17, 0x7632, R17 ;  /* 0x0000763211117816 */ /* 0x000fc60000000011 */
[----:B0-----:R-:W-:-:S04]  /*0e00*/  FMUL R30, R29, R30 ;  /* 0x0000001e1d1e7220 */ /* 0x001fc80000400000 */
[----:B------:R-:W-:Y:S01]  /*0e10*/  FMUL R31, R7, R30 ;  /* 0x0000001e071f7220 */ /* 0x000fe20000400000 */
[----:B------:R-:W-:-:S04]  /*0e20*/  FADD R7, -R30, 1 ;  /* 0x3f8000001e077421 */ /* 0x000fc80000000100 */
[----:B------:R-:W-:Y:S01]  /*0e30*/  FFMA R33, R31, R7, R30 ;  /* 0x000000071f217223 */ /* 0x000fe2000000001e */
[----:B------:R-:W-:-:S05]  /*0e40*/  SHF.L.U32 R7, R17, 0x10, RZ ;  /* 0x0000001011077819 */ /* 0x000fca00000006ff */
[----:B------:R-:W-:-:S04]  /*0e50*/  FADD R25, RZ, -R7 ;  /* 0x80000007ff197221 */ /* 0x000fc80000000000 */
[----:B------:R-:W-:-:S05]  /*0e60*/  FMUL R25, R25, 1.4426950216293334961 ;  /* 0x3fb8aa3b19197820 */ /* 0x000fca0000400000 */
[----:B------:R-:W-:-:S13]  /*0e70*/  FSETP.GEU.AND P0, PT, R25, -126, PT ;  /* 0xc2fc00001900780b */ /* 0x000fda0003f0e000 */
[----:B------:R-:W-:-:S04]  /*0e80*/  @!P0 FMUL R25, R25, 0.5 ;  /* 0x3f00000019198820 */ /* 0x000fc80000400000 */
[----:B------:R-:W0:Y:S02]  /*0e90*/  MUFU.EX2 R29, R25 ;  /* 0x00000019001d7308 */ /* 0x000e240000000800 */
[----:B0-----:R-:W-:-:S04]  /*0ea0*/  @!P0 FMUL R29, R29, R29 ;  /* 0x0000001d1d1d8220 */ /* 0x001fc80000400000 */
[----:B------:R-:W-:-:S05]  /*0eb0*/  FADD R29, R29, 1 ;  /* 0x3f8000001d1d7421 */ /* 0x000fca0000000000 */
[----:B------:R-:W-:Y:S02]  /*0ec0*/  FSETP.GT.AND P0, PT, R29, 8.50705917302346158658e+37, PT ;  /* 0x7e8000001d00780b */ /* 0x000fe40003f04000 */
[----:B------:R-:W-:-:S11]  /*0ed0*/  SHF.L.U32 R30, R13, 0x10, RZ ;  /* 0x000000100d1e7819 */ /* 0x000fd600000006ff */
[----:B------:R-:W-:-:S06]  /*0ee0*/  @P0 FMUL R29, R29, 0.25 ;  /* 0x3e8000001d1d0820 */ /* 0x000fcc0000400000 */
[----:B------:R-:W0:Y:S01]  /*0ef0*/  MUFU.RCP R29, R29 ;  /* 0x0000001d001d7308 */ /* 0x000e220000001000 */
[----:B------:R-:W-:Y:S01]  /*0f00*/  FMUL R32, R31, R30 ;  /* 0x0000001e1f207220 */ /* 0x000fe20000400000 */
[----:B------:R-:W-:Y:S01]  /*0f10*/  FMUL R17, R30, R33 ;  /* 0x000000211e117220 */ /* 0x000fe20000400000 */
[----:B------:R-:W-:Y:S02]  /*0f20*/  FSEL R30, R0, 1, P0 ;  /* 0x3f800000001e7808 */ /* 0x000fe40000000000 */
[----:B------:R-:W-:-:S04]  /*0f30*/  PRMT R34, R13, 0x7632, R34 ;  /* 0x000076320d227816 */ /* 0x000fc80000000022 */
[----:B------:R-:W-:Y:S01]  /*0f40*/  SHF.L.U32 R34, R34, 0x10, RZ ;  /* 0x0000001022227819 */ /* 0x000fe200000006ff */
[----:B0-----:R-:W-:-:S04]  /*0f50*/  FMUL R30, R29, R30 ;  /* 0x0000001e1d1e7220 */ /* 0x001fc80000400000 */
[----:B------:R-:W-:Y:S01]  /*0f60*/  FMUL R7, R7, R30 ;  /* 0x0000001e07077220 */ /* 0x000fe20000400000 */
[----:B------:R-:W-:-:S03]  /*0f70*/  FADD R13, -R30, 1 ;  /* 0x3f8000001e0d7421 */ /* 0x000fc60000000100 */
[C---:B------:R-:W-:Y:S01]  /*0f80*/  FMUL R33, R7.reuse, R34 ;  /* 0x0000002207217220 */ /* 0x040fe20000400000 */
[----:B------:R-:W-:Y:S01]  /*0f90*/  FFMA R13, R7, R13, R30 ;  /* 0x0000000d070d7223 */ /* 0x000fe2000000001e */
[----:B------:R-:W-:Y:S02]  /*0fa0*/  SHF.L.U32 R7, R18, 0x10, RZ ;  /* 0x0000001012077819 */ /* 0x000fe400000006ff */
[----:B------:R-:W-:-:S03]  /*0fb0*/  F2FP.BF16.F32.PACK_AB R6, R6, R23 ;  /* 0x000000170606723e */ /* 0x000fc600000010ff */
[----:B------:R-:W-:-:S04]  /*0fc0*/  FADD R23, RZ, -R7 ;  /* 0x80000007ff177221 */ /* 0x000fc80000000000 */
[----:B------:R-:W-:-:S05]  /*0fd0*/  FMUL R23, R23, 1.4426950216293334961 ;  /* 0x3fb8aa3b17177820 */ /* 0x000fca0000400000 */
[----:B------:R-:W-:-:S13]  /*0fe0*/  FSETP.GEU.AND P0, PT, R23, -126, PT ;  /* 0xc2fc00001700780b */ /* 0x000fda0003f0e000 */
[----:B------:R-:W-:-:S04]  /*0ff0*/  @!P0 FMUL R23, R23, 0.5 ;  /* 0x3f00000017178820 */ /* 0x000fc80000400000 */
[----:B------:R-:W0:Y:S02]  /*1000*/  MUFU.EX2 R25, R23 ;  /* 0x0000001700197308 */ /* 0x000e240000000800 */
[----:B0-----:R-:W-:-:S04]  /*1010*/  @!P0 FMUL R25, R25, R25 ;  /* 0x0000001919198220 */ /* 0x001fc80000400000 */
[----:B------:R-:W-:-:S05]  /*1020*/  FADD R25, R25, 1 ;  /* 0x3f80000019197421 */ /* 0x000fca0000000000 */
[----:B------:R-:W-:-:S13]  /*1030*/  FSETP.GT.AND P0, PT, R25, 8.50705917302346158658e+37, PT ;  /* 0x7e8000001900780b */ /* 0x000fda0003f04000 */
[----:B------:R-:W-:-:S06]  /*1040*/  @P0 FMUL R25, R25, 0.25 ;  /* 0x3e80000019190820 */ /* 0x000fcc0000400000 */
[----:B------:R-:W0:Y:S01]  /*1050*/  MUFU.RCP R25, R25 ;  /* 0x0000001900197308 */ /* 0x000e220000001000 */
[----:B------:R-:W-:Y:S02]  /*1060*/  F2FP.BF16.F32.PACK_AB R5, R5, R28 ;  /* 0x0000001c0505723e */ /* 0x000fe400000010ff */
        /* <DEDUP_REMOVED lines=20> */
[----:B------:R-:W-:Y:S01]  /*11b0*/  FMUL R18, R28, R31 ;  /* 0x0000001f1c127220 */ /* 0x000fe20000400000 */
[----:B------:R-:W-:Y:S02]  /*11c0*/  FSEL R28, R0, 1, P0 ;  /* 0x3f800000001c7808 */ /* 0x000fe40000000000 */
[----:B------:R-:W-:-:S03]  /*11d0*/  PRMT R14, R14, 0x7632, R14 ;  /* 0x000076320e0e7816 */ /* 0x000fc6000000000e */
[----:B0-----:R-:W-:Y:S01]  /*11e0*/  FMUL R28, R25, R28 ;  /* 0x0000001c191c7220 */ /* 0x001fe20000400000 */
[----:B------:R-:W-:-:S03]  /*11f0*/  SHF.L.U32 R14, R14, 0x10, RZ ;  /* 0x000000100e0e7819 */ /* 0x000fc600000006ff */
[----:B------:R-:W-:Y:S01]  /*1200*/  FMUL R7, R7, R28 ;  /* 0x0000001c07077220 */ /* 0x000fe20000400000 */
[----:B------:R-:W-:-:S04]  /*1210*/  FADD R29, -R28, 1 ;  /* 0x3f8000001c1d7421 */ /* 0x000fc80000000100 */
[C---:B------:R-:W-:Y:S01]  /*1220*/  FFMA R29, R7.reuse, R29, R28 ;  /* 0x0000001d071d7223 */ /* 0x040fe2000000001c */
[----:B------:R-:W-:-:S03]  /*1230*/  FMUL R35, R7, R14 ;  /* 0x0000000e07237220 */ /* 0x000fc60000400000 */
[----:B------:R-:W-:Y:S02]  /*1240*/  FMUL R14, R14, R29 ;  /* 0x0000001d0e0e7220 */ /* 0x000fe40000400000 */
[----:B------:R-:W2:Y:S01]  /*1250*/  LDG.E.128 R28, [R8.64] ;  /* 0x00000008081c7981 */ /* 0x000ea2000c1e1d00 */
[----:B------:R-:W-:Y:S02]  /*1260*/  F2FP.BF16.F32.PACK_AB R7, R22, R21 ;  /* 0x000000151607723e */ /* 0x000fe400000010ff */
[----:B--2---:R-:W-:-:S05]  /*1270*/  SHF.L.U32 R21, R28, 0x10, RZ ;  /* 0x000000101c157819 */ /* 0x004fca00000006ff */
[----:B------:R-:W-:Y:S01]  /*1280*/  FMUL R22, R16, R21 ;  /* 0x0000001510167220 */ /* 0x000fe20000400000 */
[----:B------:R-:W-:Y:S02]  /*1290*/  PRMT R21, R28, 0x7632, R21 ;  /* 0x000076321c157816 */ /* 0x000fe40000000015 */
[----:B------:R-:W-:Y:S02]  /*12a0*/  SHF.L.U32 R16, R29, 0x10, RZ ;  /* 0x000000101d107819 */ /* 0x000fe400000006ff */
[----:B------:R-:W-:-:S03]  /*12b0*/  SHF.L.U32 R21, R21, 0x10, RZ ;  /* 0x0000001015157819 */ /* 0x000fc600000006ff */
[----:B------:R-:W-:Y:S01]  /*12c0*/  FMUL R16, R17, R16 ;  /* 0x0000001011107220 */ /* 0x000fe20000400000 */
[----:B------:R-:W-:Y:S01]  /*12d0*/  SHF.L.U32 R17, R30, 0x10, RZ ;  /* 0x000000101e117819 */ /* 0x000fe200000006ff */
[----:B------:R-:W-:Y:S01]  /*12e0*/  FMUL R23, R12, R21 ;  /* 0x000000150c177220 */ /* 0x000fe20000400000 */
[----:B------:R-:W-:-:S03]  /*12f0*/  PRMT R21, R30, 0x7632, R21 ;  /* 0x000076321e157816 */ /* 0x000fc60000000015 */
[----:B------:R-:W-:Y:S01]  /*1300*/  FMUL R17, R18, R17 ;  /* 0x0000001112117220 */ /* 0x000fe20000400000 */
[----:B------:R-:W-:Y:S02]  /*1310*/  SHF.L.U32 R21, R21, 0x10, RZ ;  /* 0x0000001015157819 */ /* 0x000fe400000006ff */
[----:B------:R-:W-:-:S03]  /*1320*/  SHF.L.U32 R18, R19, 0x10, RZ ;  /* 0x0000001013127819 */ /* 0x000fc600000006ff */
[----:B------:R-:W-:Y:S02]  /*1330*/  FMUL R14, R14, R21 ;  /* 0x000000150e0e7220 */ /* 0x000fe40000400000 */
[----:B------:R-:W-:-:S04]  /*1340*/  FADD R21, RZ, -R18 ;  /* 0x80000012ff157221 */ /* 0x000fc80000000000 */
[----:B------:R-:W-:-:S05]  /*1350*/  FMUL R21, R21, 1.4426950216293334961 ;  /* 0x3fb8aa3b15157820 */ /* 0x000fca0000400000 */
[----:B------:R-:W-:Y:S02]  /*1360*/  FSETP.GEU.AND P0, PT, R21, -126, PT ;  /* 0xc2fc00001500780b */ /* 0x000fe40003f0e000 */
[----:B------:R-:W-:-:S04]  /*1370*/  PRMT R12, R29, 0x7632, R12 ;  /* 0x000076321d0c7816 */ /* 0x000fc8000000000c */
[----:B------:R-:W-:-:S05]  /*1380*/  SHF.L.U32 R12, R12, 0x10, RZ ;  /* 0x000000100c0c7819 */ /* 0x000fca00000006ff */
[----:B------:R-:W-:Y:S02]  /*1390*/  FMUL R13, R13, R12 ;  /* 0x0000000c0d0d7220 */ /* 0x000fe40000400000 */
[----:B------:R-:W-:Y:S01]  /*13a0*/  @!P0 FMUL R21, R21, 0.5 ;  /* 0x3f00000015158820 */ /* 0x000fe20000400000 */
[----:B------:R-:W-:-:S03]  /*13b0*/  F2FP.BF16.F32.PACK_AB R12, R23, R22 ;  /* 0x00000016170c723e */ /* 0x000fc600000010ff */
[----:B------:R-:W0:Y:S02]  /*13c0*/  MUFU.EX2 R22, R21 ;  /* 0x0000001500167308 */ /* 0x000e240000000800 */
[----:B0-----:R-:W-:-:S04]  /*13d0*/  @!P0 FMUL R22, R22, R22 ;  /* 0x0000001616168220 */ /* 0x001fc80000400000 */
[----:B------:R-:W-:-:S05]  /*13e0*/  FADD R22, R22, 1 ;  /* 0x3f80000016167421 */ /* 0x000fca0000000000 */
[----:B------:R-:W-:-:S13]  /*13f0*/  FSETP.GT.AND P0, PT, R22, 8.50705917302346158658e+37, PT ;  /* 0x7e8000001600780b */ /* 0x000fda0003f04000 */
[----:B------:R-:W-:-:S06]  /*1400*/  @P0 FMUL R22, R22, 0.25 ;  /* 0x3e80000016160820 */ /* 0x000fcc0000400000 */
[----:B------:R-:W0:Y:S01]  /*1410*/  MUFU.RCP R22, R22 ;  /* 0x0000001600167308 */ /* 0x000e220000001000 */
[----:B------:R-:W-:Y:S02]  /*1420*/  FSEL R23, R0, 1, P0 ;  /* 0x3f80000000177808 */ /* 0x000fe40000000000 */
[----:B------:R-:W-:Y:S02]  /*1430*/  PRMT R19, R19, 0x7632, R19 ;  /* 0x0000763213137816 */ /* 0x000fe40000000013 */
[----:B------:R-:W-:Y:S02]  /*1440*/  SHF.L.U32 R21, R15, 0x10, RZ ;  /* 0x000000100f157819 */ /* 0x000fe400000006ff */
[----:B------:R-:W-:Y:S01]  /*1450*/  SHF.L.U32 R19, R19, 0x10, RZ ;  /* 0x0000001013137819 */ /* 0x000fe200000006ff */
[----:B0-----:R-:W-:-:S04]  /*1460*/  FMUL R23, R22, R23 ;  /* 0x0000001716177220 */ /* 0x001fc80000400000 */
[----:B------:R-:W-:Y:S01]  /*1470*/  FMUL R18, R18, R23 ;  /* 0x0000001712127220 */ /* 0x000fe20000400000 */
[----:B------:R-:W-:-:S03]  /*1480*/  FADD R25, -R23, 1 ;  /* 0x3f80000017197421 */ /* 0x000fc60000000100 */
[C---:B------:R-:W-:Y:S01]  /*1490*/  FMUL R36, R18.reuse, R21 ;  /* 0x0000001512247220 */ /* 0x040fe20000400000 */
[----:B------:R-:W-:Y:S01]  /*14a0*/  FFMA R28, R18, R25, R23 ;  /* 0x00000019121c7223 */ /* 0x000fe20000000017 */
        /* <DEDUP_REMOVED lines=12> */
[----:B------:R-:W-:-:S04]  /*1570*/  PRMT R23, R15, 0x7632, R23 ;  /* 0x000076320f177816 */ /* 0x000fc80000000017 */
[----:B------:R-:W-:Y:S01]  /*1580*/  SHF.L.U32 R18, R23, 0x10, RZ ;  /* 0x0000001017127819 */ /* 0x000fe200000006ff */
[----:B0-----:R-:W-:-:S04]  /*1590*/  FMUL R22, R21, R22 ;  /* 0x0000001615167220 */ /* 0x001fc80000400000 */
[----:B------:R-:W-:Y:S01]  /*15a0*/  FMUL R19, R19, R22 ;  /* 0x0000001613137220 */ /* 0x000fe20000400000 */
[----:B------:R-:W-:Y:S01]  /*15b0*/  FADD R15, -R22, 1 ;  /* 0x3f800000160f7421 */ /* 0x000fe20000000100 */
[----:B------:R-:W-:Y:S02]  /*15c0*/  F2FP.BF16.F32.PACK_AB R13, R13, R16 ;  /* 0x000000100d0d723e */ /* 0x000fe400000010ff */
[C---:B------:R-:W-:Y:S01]  /*15d0*/  FMUL R43, R19.reuse, R18 ;  /* 0x00000012132b7220 */ /* 0x040fe20000400000 */
[----:B------:R-:W-:Y:S01]  /*15e0*/  FFMA R15, R19, R15, R22 ;  /* 0x0000000f130f7223 */ /* 0x000fe20000000016 */
[----:B------:R-:W-:Y:S02]  /*15f0*/  SHF.L.U32 R19, R31, 0x10, RZ ;  /* 0x000000101f137819 */ /* 0x000fe400000006ff */
[----:B------:R-:W-:Y:S01]  /*1600*/  SHF.L.U32 R16, R20, 0x10, RZ ;  /* 0x0000001014107819 */ /* 0x000fe200000006ff */
[----:B------:R-:W-:Y:S02]  /*1610*/  FMUL R15, R18, R15 ;  /* 0x0000000f120f7220 */ /* 0x000fe40000400000 */
[----:B------:R-:W-:-:S02]  /*1620*/  FMUL R18, R28, R19 ;  /* 0x000000131c127220 */ /* 0x000fc40000400000 */
        /* <DEDUP_REMOVED lines=8> */
[----:B------:R-:W-:-:S11]  /*16b0*/  PRMT R22, R31, 0x7632, R22 ;  /* 0x000076321f167816 */ /* 0x000fd60000000016 */
[----:B------:R-:W-:Y:S01]  /*16c0*/  @P0 FMUL R21, R21, 0.25 ;  /* 0x3e80000015150820 */ /* 0x000fe20000400000 */
[----:B------:R-:W-:-:S05]  /*16d0*/  SHF.L.U32 R22, R22, 0x10, RZ ;  /* 0x0000001016167819 */ /* 0x000fca00000006ff */
[----:B------:R-:W0:Y:S01]  /*16e0*/  MUFU.RCP R21, R21 ;  /* 0x0000001500157308 */ /* 0x000e220000001000 */
[----:B------:R-:W-:Y:S01]  /*16f0*/  FMUL R15, R15, R22 ;  /* 0x000000160f0f7220 */ /* 0x000fe20000400000 */
        /* <DEDUP_REMOVED lines=23> */
[----:B0-----:R-:W-:Y:S01]  /*1870*/  FMUL R21, R19, R22 ;  /* 0x0000001613157220 */ /* 0x001fe20000400000 */
[----:B------:R-:W-:-:S03]  /*1880*/  PRMT R19, R24, 0x7632, R19 ;  /* 0x0000763218137816 */ /* 0x000fc60000000013 */
[----:B------:R-:W-:Y:S01]  /*1890*/  FMUL R20, R20, R21 ;  /* 0x0000001514147220 */ /* 0x000fe20000400000 */
[----:B------:R-:W-:Y:S01]  /*18a0*/  FADD R4, -R21, 1 ;  /* 0x3f80000015047421 */ /* 0x000fe20000000100 */
[----:B------:R-:W-:-:S03]  /*18b0*/  SHF.L.U32 R16, R24, 0x10, RZ ;  /* 0x0000001018107819 */ /* 0x000fc600000006ff */
[----:B------:R-:W-:Y:S01]  /*18c0*/  FFMA R4, R20, R4, R21 ;  /* 0x0000000414047223 */ /* 0x000fe20000000015 */
[----:B------:R-:W-:-:S03]  /*18d0*/  SHF.L.U32 R19, R19, 0x10, RZ ;  /* 0x0000001013137819 */ /* 0x000fc600000006ff */
[----:B------:R-:W-:Y:S01]  /*18e0*/  FMUL R4, R23, R4 ;  /* 0x0000000417047220 */ /* 0x000fe20000400000 */
[----:B------:R-:W-:-:S03]  /*18f0*/  FMUL R24, R25, R16 ;  /* 0x0000001019187220 */ /* 0x000fc60000400000 */
[----:B------:R-:W-:Y:S01]  /*1900*/  FMUL R29, R4, R19 ;  /* 0x00000013041d7220 */ /* 0x000fe20000400000 */
[----:B------:R-:W-:-:S04]  /*1910*/  CS2R R30, SRZ ;  /* 0x00000000001e7805 */ /* 0x000fc8000001ff00 */
[----:B------:R-:W-:Y:S02]  /*1920*/  F2FP.BF16.F32.PACK_AB R24, R29, R24 ;  /* 0x000000181d18723e */ /* 0x000fe400000010ff */
[----:B------:R-:W-:-:S06]  /*1930*/  CS2R R28, SRZ ;  /* 0x00000000001c7805 */ /* 0x000fcc000001ff00 */
[----:B------:R-:W2:Y:S01]  /*1940*/  @!P2 LDG.E.128 R28, [R2.64+0x4000] ;  /* 0x00400008021ca981 */ /* 0x000ea2000c1e1d00 */
[----:B------:R-:W-:Y:S02]  /*1950*/  F2FP.BF16.F32.PACK_AB R14, R14, R17 ;  /* 0x000000110e0e723e */ /* 0x000fe400000010ff */
[----:B------:R-:W-:Y:S01]  /*1960*/  F2FP.BF16.F32.PACK_AB R15, R15, R18 ;  /* 0x000000120f0f723e */ /* 0x000fe200000010ff */
[----:B------:R-:W-:Y:S01]  /*1970*/  CS2R R16, SRZ ;  /* 0x0000000000107805 */ /* 0x000fe2000001ff00 */
[----:B------:R-:W-:-:S06]  /*1980*/  CS2R R18, SRZ ;  /* 0x0000000000127805 */ /* 0x000fcc000001ff00 */
[----:B------:R0:W3:Y:S01]  /*1990*/  @!P2 LDG.E.128 R16, [R10.64+0x4000] ;  /* 0x004000080a10a981 */ /* 0x0000e2000c1e1d00 */
[----:B------:R-:W-:Y:S02]  /*19a0*/  FMUL R45, R20, R23 ;  /* 0x00000017142d7220 */ /* 0x000fe40000400000 */
[----:B------:R-:W-:Y:S01]  /*19b0*/  CS2R R20, SRZ ;  /* 0x0000000000147805 */ /* 0x000fe2000001ff00 */
[----:B------:R-:W-:-:S06]  /*19c0*/  CS2R R22, SRZ ;  /* 0x0000000000167805 */ /* 0x000fcc000001ff00 */
[----:B------:R-:W4:Y:S01]  /*19d0*/  @!P2 LDG.E.128 R20, [R8.64+0x4000] ;  /* 0x004000080814a981 */ /* 0x000f22000c1e1d00 */
[----:B------:R-:W-:-:S03]  /*19e0*/  ULDC.64 UR4, c[0x0][0x118] ;  /* 0x0000460000047ab9 */ /* 0x000fc60000000a00 */
[----:B------:R1:W-:Y:S02]  /*19f0*/  STG.E.128 [R2.64], R12 ;  /* 0x0000000c02007986 */ /* 0x0003e4000c101d04 */
[----:B-1----:R-:W-:Y:S02]  /*1a00*/  F2FP.BF16.F32.PACK_AB R12, R38, R37 ;  /* 0x00000025260c723e */ /* 0x002fe400000010ff */
[----:B--2---:R-:W-:-:S04]  /*1a10*/  SEL R28, R28, RZ, !P2 ;  /* 0x000000ff1c1c7207 */ /* 0x004fc80005000000 */
[----:B------:R-:W-:-:S05]  /*1a20*/  SHF.L.U32 R13, R28, 0x10, RZ ;  /* 0x000000101c0d7819 */ /* 0x000fca00000006ff */
[----:B------:R-:W-:-:S04]  /*1a30*/  FADD R4, RZ, -R13 ;  /* 0x8000000dff047221 */ /* 0x000fc80000000000 */
[----:B------:R-:W-:-:S05]  /*1a40*/  FMUL R4, R4, 1.4426950216293334961 ;  /* 0x3fb8aa3b04047820 */ /* 0x000fca0000400000 */
[----:B------:R-:W-:-:S13]  /*1a50*/  FSETP.GEU.AND P0, PT, R4, -126, PT ;  /* 0xc2fc00000400780b */ /* 0x000fda0003f0e000 */
[----:B------:R-:W-:-:S04]  /*1a60*/  @!P0 FMUL R4, R4, 0.5 ;  /* 0x3f00000004048820 */ /* 0x000fc80000400000 */
[----:B0-----:R-:W0:Y:S02]  /*1a70*/  MUFU.EX2 R10, R4 ;  /* 0x00000004000a7308 */ /* 0x001e240000000800 */
[----:B0-----:R-:W-:-:S04]  /*1a80*/  @!P0 FMUL R10, R10, R10 ;  /* 0x0000000a0a0a8220 */ /* 0x001fc80000400000 */
[----:B------:R-:W-:-:S05]  /*1a90*/  FADD R11, R10, 1 ;  /* 0x3f8000000a0b7421 */ /* 0x000fca0000000000 */
[----:B------:R-:W-:-:S13]  /*1aa0*/  FSETP.GT.AND P0, PT, R11, 8.50705917302346158658e+37, PT ;  /* 0x7e8000000b00780b */ /* 0x000fda0003f04000 */
[----:B------:R-:W-:-:S06]  /*1ab0*/  @P0 FMUL R11, R11, 0.25 ;  /* 0x3e8000000b0b0820 */ /* 0x000fcc0000400000 */
[----:B------:R-:W0:Y:S01]  /*1ac0*/  MUFU.RCP R11, R11 ;  /* 0x0000000b000b7308 */ /* 0x000e220000001000 */
[----:B------:R-:W-:Y:S02]  /*1ad0*/  FSEL R10, R0, 1, P0 ;  /* 0x3f800000000a7808 */ /* 0x000fe40000000000 */
[----:B---3--:R-:W-:Y:S02]  /*1ae0*/  SEL R16, R16, RZ, !P2 ;  /* 0x000000ff10107207 */ /* 0x008fe40005000000 */
[----:B------:R-:W-:Y:S02]  /*1af0*/  PRMT R28, R28, 0x7632, R28 ;  /* 0x000076321c1c7816 */ /* 0x000fe4000000001c */
[----:B------:R-:W-:Y:S01]  /*1b00*/  SHF.L.U32 R4, R16, 0x10, RZ ;  /* 0x0000001010047819 */ /* 0x000fe200000006ff */
[----:B0-----:R-:W-:-:S04]  /*1b10*/  FMUL R10, R11, R10 ;  /* 0x0000000a0b0a7220 */ /* 0x001fc80000400000 */
[----:B------:R-:W-:Y:S01]  /*1b20*/  FMUL R13, R13, R10 ;  /* 0x0000000a0d0d7220 */ /* 0x000fe20000400000 */
[----:B------:R-:W-:Y:S01]  /*1b30*/  FADD R14, -R10, 1 ;  /* 0x3f8000000a0e7421 */ /* 0x000fe20000000100 */
[----:B------:R-:W-:-:S03]  /*1b40*/  SHF.L.U32 R37, R28, 0x10, RZ ;  /* 0x000000101c257819 */ /* 0x000fc600000006ff */
[C---:B------:R-:W-:Y:S01]  /*1b50*/  FFMA R15, R13.reuse, R14, R10 ;  /* 0x0000000e0d0f7223 */ /* 0x040fe2000000000a */
[----:B------:R-:W-:-:S03]  /*1b60*/  FMUL R10, R13, R4 ;  /* 0x000000040d0a7220 */ /* 0x000fc60000400000 */
[----:B------:R-:W-:Y:S01]  /*1b70*/  FMUL R28, R4, R15 ;  /* 0x0000000f041c7220 */ /* 0x000fe20000400000 */
        /* <DEDUP_REMOVED lines=11> */
[----:B----4-:R-:W-:-:S03]  /*1c30*/  SEL R20, R20, RZ, !P2 ;  /* 0x000000ff14147207 */ /* 0x010fc60005000000 */
[----:B0-----:R-:W-:Y:S01]  /*1c40*/  FMUL R14, R13, R4 ;  /* 0x000000040d0e7220 */ /* 0x001fe20000400000 */
[----:B------:R-:W-:-:S03]  /*1c50*/  PRMT R4, R16, 0x7632, R4 ;  /* 0x0000763210047816 */ /* 0x000fc60000000004 */
[----:B------:R-:W-:Y:S01]  /*1c60*/  FMUL R15, R37, R14 ;  /* 0x0000000e250f7220 */ /* 0x000fe20000400000 */
[----:B------:R-:W-:Y:S01]  /*1c70*/  FADD R16, -R14, 1 ;  /* 0x3f8000000e107421 */ /* 0x000fe20000000100 */
[----:B------:R-:W-:Y:S02]  /*1c80*/  SHF.L.U32 R4, R4, 0x10, RZ ;  /* 0x0000001004047819 */ /* 0x000fe400000006ff */
[C---:B------:R-:W-:Y:S01]  /*1c90*/  SHF.L.U32 R13, R20.reuse, 0x10, RZ ;  /* 0x00000010140d7819 */ /* 0x040fe200000006ff */
[C---:B------:R-:W-:Y:S01]  /*1ca0*/  FFMA R37, R15.reuse, R16, R14 ;  /* 0x000000100f257223 */ /* 0x040fe2000000000e */
[----:B------:R-:W-:Y:S01]  /*1cb0*/  PRMT R20, R20, 0x7632, R20 ;  /* 0x0000763214147816 */ /* 0x000fe20000000014 */
[----:B------:R-:W-:Y:S01]  /*1cc0*/  FMUL R11, R15, R4 ;  /* 0x000000040f0b7220 */ /* 0x000fe20000400000 */
[----:B------:R-:W-:Y:S01]  /*1cd0*/  SEL R29, R29, RZ, !P2 ;  /* 0x000000ff1d1d7207 */ /* 0x000fe20005000000 */
[----:B------:R-:W-:Y:S01]  /*1ce0*/  FMUL R15, R4, R37 ;  /* 0x00000025040f7220 */ /* 0x000fe20000400000 */
[----:B------:R-:W-:-:S05]  /*1cf0*/  SHF.L.U32 R20, R20, 0x10, RZ ;  /* 0x0000001014147819 */ /* 0x000fca00000006ff */
[----:B------:R-:W-:Y:S01]  /*1d00*/  FMUL R15, R15, R20 ;  /* 0x000000140f0f7220 */ /* 0x000fe20000400000 */
        /* <DEDUP_REMOVED lines=10> */
[----:B------:R-:W-:-:S06]  /*1db0*/  @P0 FMUL R14, R14, 0.25 ;  /* 0x3e8000000e0e0820 */ /* 0x000fcc0000400000 */
[----:B------:R-:W0:Y:S01]  /*1dc0*/  MUFU.RCP R14, R14 ;  /* 0x0000000e000e7308 */ /* 0x000e220000001000 */
[----:B------:R-:W-:Y:S01]  /*1dd0*/  SHF.L.U32 R29, R29, 0x10, RZ ;  /* 0x000000101d1d7819 */ /* 0x000fe200000006ff */
[----:B------:R-:W-:Y:S01]  /*1de0*/  FMUL R16, R28, R13 ;  /* 0x0000000d1c107220 */ /* 0x000fe20000400000 */
[----:B------:R-:W-:Y:S02]  /*1df0*/  F2FP.BF16.F32.PACK_AB R13, R33, R32 ;  /* 0x00000020210d723e */ /* 0x000fe400000010ff */
[----:B------:R-:W-:Y:S01]  /*1e00*/  FSEL R33, R0, 1, P0 ;  /* 0x3f80000000217808 */ /* 0x000fe20000000000 */
[----:B------:R-:W-:-:S04]  /*1e10*/  FADD R4, RZ, -R29 ;  /* 0x8000001dff047221 */ /* 0x000fc80000000000 */
[----:B0-----:R-:W-:Y:S01]  /*1e20*/  FMUL R33, R14, R33 ;  /* 0x000000210e217220 */ /* 0x001fe20000400000 */
[----:B------:R-:W-:-:S05]  /*1e30*/  FMUL R14, R4, 1.4426950216293334961 ;  /* 0x3fb8aa3b040e7820 */ /* 0x000fca0000400000 */
[----:B------:R-:W-:-:S13]  /*1e40*/  FSETP.GEU.AND P0, PT, R14, -126, PT ;  /* 0xc2fc00000e00780b */ /* 0x000fda0003f0e000 */
[----:B------:R-:W-:-:S04]  /*1e50*/  @!P0 FMUL R14, R14, 0.5 ;  /* 0x3f0000000e0e8820 */ /* 0x000fc80000400000 */
[----:B------:R-:W0:Y:S01]  /*1e60*/  MUFU.EX2 R4, R14 ;  /* 0x0000000e00047308 */ /* 0x000e220000000800 */
[----:B------:R-:W-:Y:S01]  /*1e70*/  SEL R32, R17, RZ, !P2 ;  /* 0x000000ff11207207 */ /* 0x000fe20005000000 */
[----:B------:R-:W-:Y:S01]  /*1e80*/  FMUL R20, R20, R33 ;  /* 0x0000002114147220 */ /* 0x000fe20000400000 */
[----:B------:R-:W-:Y:S02]  /*1e90*/  FADD R28, -R33, 1 ;  /* 0x3f800000211c7421 */ /* 0x000fe40000000100 */
[----:B------:R-:W-:Y:S02]  /*1ea0*/  SHF.L.U32 R17, R32, 0x10, RZ ;  /* 0x0000001020117819 */ /* 0x000fe400000006ff */
[----:B------:R-:W-:-:S03]  /*1eb0*/  FFMA R28, R20, R28, R33 ;  /* 0x0000001c141c7223 */ /* 0x000fc60000000021 */
[----:B------:R-:W-:Y:S01]  /*1ec0*/  FMUL R20, R20, R17 ;  /* 0x0000001114147220 */ /* 0x000fe20000400000 */
[----:B------:R-:W-:Y:S01]  /*1ed0*/  FMUL R37, R17, R28 ;  /* 0x0000001c11257220 */ /* 0x000fe20000400000 */
[----:B0-----:R-:W-:-:S04]  /*1ee0*/  @!P0 FMUL R4, R4, R4 ;  /* 0x0000000404048220 */ /* 0x001fc80000400000 */
[----:B------:R-:W-:-:S05]  /*1ef0*/  FADD R17, R4, 1 ;  /* 0x3f80000004117421 */ /* 0x000fca0000000000 */
[----:B------:R-:W-:-:S13]  /*1f00*/  FSETP.GT.AND P0, PT, R17, 8.50705917302346158658e+37, PT ;  /* 0x7e8000001100780b */ /* 0x000fda0003f04000 */
[----:B------:R-:W-:-:S06]  /*1f10*/  @P0 FMUL R17, R17, 0.25 ;  /* 0x3e80000011110820 */ /* 0x000fcc0000400000 */
[----:B------:R-:W0:Y:S01]  /*1f20*/  MUFU.RCP R17, R17 ;  /* 0x0000001100117308 */ /* 0x000e220000001000 */
[----:B------:R-:W-:-:S05]  /*1f30*/  FSEL R4, R0, 1, P0 ;  /* 0x3f80000000047808 */ /* 0x000fca0000000000 */
[----:B0-----:R-:W-:Y:S01]  /*1f40*/  FMUL R28, R17, R4 ;  /* 0x00000004111c7220 */ /* 0x001fe20000400000 */
[----:B------:R-:W-:-:S03]  /*1f50*/  PRMT R4, R32, 0x7632, R4 ;  /* 0x0000763220047816 */ /* 0x000fc60000000004 */
[----:B------:R-:W-:Y:S01]  /*1f60*/  FMUL R29, R29, R28 ;  /* 0x0000001c1d1d7220 */ /* 0x000fe20000400000 */
[----:B------:R-:W-:Y:S01]  /*1f70*/  FADD R32, -R28, 1 ;  /* 0x3f8000001c207421 */ /* 0x000fe20000000100 */
[----:B------:R-:W-:Y:S02]  /*1f80*/  SHF.L.U32 R14, R4, 0x10, RZ ;  /* 0x00000010040e7819 */ /* 0x000fe400000006ff */
[----:B------:R-:W-:Y:S01]  /*1f90*/  SEL R4, R21, RZ, !P2 ;  /* 0x000000ff15047207 */ /* 0x000fe20005000000 */
[C---:B------:R-:W-:Y:S02]  /*1fa0*/  FFMA R33, R29.reuse, R32, R28 ;  /* 0x000000201d217223 */ /* 0x040fe4000000001c */
[----:B------:R-:W-:Y:S02]  /*1fb0*/  FMUL R21, R29, R14 ;  /* 0x0000000e1d157220 */ /* 0x000fe40000400000 */
[----:B------:R-:W-:Y:S01]  /*1fc0*/  FMUL R33, R14, R33 ;  /* 0x000000210e217220 */ /* 0x000fe20000400000 */
[----:B------:R-:W-:-:S02]  /*1fd0*/  SHF.L.U32 R14, R4, 0x10, RZ ;  /* 0x00000010040e7819 */ /* 0x000fc400000006ff */
[----:B------:R-:W-:Y:S02]  /*1fe0*/  PRMT R4, R4, 0x7632, R4 ;  /* 0x0000763204047816 */ /* 0x000fe40000000004 */
[----:B------:R-:W-:Y:S02]  /*1ff0*/  SEL R30, R30, RZ, !P2 ;  /* 0x000000ff1e1e7207 */ /* 0x000fe40005000000 */
        /* <DEDUP_REMOVED lines=13> */
[----:B------:R-:W-:Y:S01]  /*20d0*/  FSEL R32, R0, 1, P0 ;  /* 0x3f80000000207808 */ /* 0x000fe20000000000 */
[----:B------:R-:W-:Y:S01]  /*20e0*/  FMUL R17, R37, R14 ;  /* 0x0000000e25117220 */ /* 0x000fe20000400000 */
[----:B------:R-:W-:Y:S02]  /*20f0*/  F2FP.BF16.F32.PACK_AB R14, R35, R34 ;  /* 0x00000022230e723e */ /* 0x000fe400000010ff */
[----:B------:R-:W-:Y:S01]  /*2100*/  PRMT R30, R30, 0x7632, R30 ;  /* 0x000076321e1e7816 */ /* 0x000fe2000000001e */
[----:B0-----:R-:W-:-:S04]  /*2110*/  FMUL R32, R29, R32 ;  /* 0x000000201d207220 */ /* 0x001fc80000400000 */
[----:B------:R-:W-:Y:S01]  /*2120*/  FMUL R33, R33, R32 ;  /* 0x0000002021217220 */ /* 0x000fe20000400000 */
[----:B------:R-:W-:-:S04]  /*2130*/  FADD R34, -R32, 1 ;  /* 0x3f80000020227421 */ /* 0x000fc80000000100 */
[----:B------:R-:W-:Y:S01]  /*2140*/  FFMA R35, R33, R34, R32 ;  /* 0x0000002221237223 */ /* 0x000fe20000000020 */
[----:B------:R-:W-:Y:S02]  /*2150*/  SEL R32, R18, RZ, !P2 ;  /* 0x000000ff12207207 */ /* 0x000fe40005000000 */
[----:B------:R-:W-:Y:S02]  /*2160*/  SHF.L.U32 R34, R30, 0x10, RZ ;  /* 0x000000101e227819 */ /* 0x000fe400000006ff */
[----:B------:R-:W-:-:S05]  /*2170*/  SHF.L.U32 R18, R32, 0x10, RZ ;  /* 0x0000001020127819 */ /* 0x000fca00000006ff */
[----:B------:R-:W-:Y:S01]  /*2180*/  FMUL R28, R33, R18 ;  /* 0x00000012211c7220 */ /* 0x000fe20000400000 */
        /* <DEDUP_REMOVED lines=13> */
[----:B------:R-:W-:Y:S02]  /*2260*/  SEL R31, R31, RZ, !P2 ;  /* 0x000000ff1f1f7207 */ /* 0x000fe40005000000 */
        /* <DEDUP_REMOVED lines=9> */
[----:B------:R-:W-:Y:S01]  /*2300*/  FMUL R15, R15, 1.4426950216293334961 ;  /* 0x3fb8aa3b0f0f7820 */ /* 0x000fe20000400000 */
[----:B------:R-:W-:-:S04]  /*2310*/  SEL R22, R22, RZ, !P2 ;  /* 0x000000ff16167207 */ /* 0x000fc80005000000 */
[----:B------:R-:W-:Y:S02]  /*2320*/  FSETP.GEU.AND P0, PT, R15, -126, PT ;  /* 0xc2fc00000f00780b */ /* 0x000fe40003f0e000 */
[C---:B------:R-:W-:Y:S02]  /*2330*/  SHF.L.U32 R18, R22.reuse, 0x10, RZ ;  /* 0x0000001016127819 */ /* 0x040fe400000006ff */
[----:B------:R-:W-:Y:S01]  /*2340*/  PRMT R22, R22, 0x7632, R22 ;  /* 0x0000763216167816 */ /* 0x000fe20000000016 */
[----:B------:R-:W-:-:S03]  /*2350*/  FMUL R33, R35, R34 ;  /* 0x0000002223217220 */ /* 0x000fc60000400000 */
[----:B------:R-:W-:-:S05]  /*2360*/  SHF.L.U32 R22, R22, 0x10, RZ ;  /* 0x0000001016167819 */ /* 0x000fca00000006ff */
[----:B------:R-:W-:Y:S01]  /*2370*/  @!P0 FMUL R15, R15, 0.5 ;  /* 0x3f0000000f0f8820 */ /* 0x000fe20000400000 */
[----:B------:R-:W-:-:S03]  /*2380*/  FMUL R33, R33, R22 ;  /* 0x0000001621217220 */ /* 0x000fc60000400000 */
[----:B------:R-:W0:Y:S02]  /*2390*/  MUFU.EX2 R22, R15 ;  /* 0x0000000f00167308 */ /* 0x000e240000000800 */
[----:B0-----:R-:W-:-:S04]  /*23a0*/  @!P0 FMUL R22, R22, R22 ;  /* 0x0000001616168220 */ /* 0x001fc80000400000 */
[----:B------:R-:W-:-:S05]  /*23b0*/  FADD R30, R22, 1 ;  /* 0x3f800000161e7421 */ /* 0x000fca0000000000 */
[----:B------:R-:W-:-:S13]  /*23c0*/  FSETP.GT.AND P0, PT, R30, 8.50705917302346158658e+37, PT ;  /* 0x7e8000001e00780b */ /* 0x000fda0003f04000 */
[----:B------:R-:W-:-:S06]  /*23d0*/  @P0 FMUL R30, R30, 0.25 ;  /* 0x3e8000001e1e0820 */ /* 0x000fcc0000400000 */
[----:B------:R-:W0:Y:S01]  /*23e0*/  MUFU.RCP R30, R30 ;  /* 0x0000001e001e7308 */ /* 0x000e220000001000 */
[----:B------:R-:W-:Y:S02]  /*23f0*/  FSEL R35, R0, 1, P0 ;  /* 0x3f80000000237808 */ /* 0x000fe40000000000 */
[----:B------:R-:W-:Y:S02]  /*2400*/  SEL R34, R19, RZ, !P2 ;  /* 0x000000ff13227207 */ /* 0x000fe40005000000 */
[----:B------:R-:W-:Y:S02]  /*2410*/  PRMT R31, R31, 0x7632, R31 ;  /* 0x000076321f1f7816 */ /* 0x000fe4000000001f */
[----:B------:R-:W-:Y:S01]  /*2420*/  SHF.L.U32 R15, R34, 0x10, RZ ;  /* 0x00000010220f7819 */ /* 0x000fe200000006ff */
[----:B0-----:R-:W-:-:S04]  /*2430*/  FMUL R35, R30, R35 ;  /* 0x000000231e237220 */ /* 0x001fc80000400000 */
[----:B------:R-:W-:Y:S01]  /*2440*/  FMUL R22, R32, R35 ;  /* 0x0000002320167220 */ /* 0x000fe20000400000 */
[----:B------:R-:W-:-:S04]  /*2450*/  FADD R32, -R35, 1 ;  /* 0x3f80000023207421 */ /* 0x000fc80000000100 */
[C---:B------:R-:W-:Y:S01]  /*2460*/  FFMA R32, R22.reuse, R32, R35 ;  /* 0x0000002016207223 */ /* 0x040fe20000000023 */
[----:B------:R-:W-:Y:S01]  /*2470*/  SHF.L.U32 R35, R31, 0x10, RZ ;  /* 0x000000101f237819 */ /* 0x000fe200000006ff */
[----:B------:R-:W-:Y:S02]  /*2480*/  FMUL R22, R22, R15 ;  /* 0x0000000f16167220 */ /* 0x000fe40000400000 */
[----:B------:R-:W-:Y:S02]  /*2490*/  FMUL R32, R15, R32 ;  /* 0x000000200f207220 */ /* 0x000fe40000400000 */
        /* <DEDUP_REMOVED lines=10> */
[----:B------:R-:W-:Y:S02]  /*2540*/  SEL R23, R23, RZ, !P2 ;  /* 0x000000ff17177207 */ /* 0x000fe40005000000 */
[----:B------:R-:W-:Y:S02]  /*2550*/  FSEL R0, R0, 1, P0 ;  /* 0x3f80000000007808 */ /* 0x000fe40000000000 */
[----:B------:R-:W-:-:S05]  /*2560*/  SHF.L.U32 R31, R23, 0x10, RZ ;  /* 0x00000010171f7819 */ /* 0x000fca00000006ff */
[----:B------:R-:W-:Y:S01]  /*2570*/  FMUL R32, R32, R31 ;  /* 0x0000001f20207220 */ /* 0x000fe20000400000 */
[----:B0-----:R-:W-:Y:S01]  /*2580*/  FMUL R30, R19, R0 ;  /* 0x00000000131e7220 */ /* 0x001fe20000400000 */
[----:B------:R-:W-:-:S03]  /*2590*/  PRMT R0, R34, 0x7632, R0 ;  /* 0x0000763222007816 */ /* 0x000fc60000000000 */
[----:B------:R-:W-:Y:S01]  /*25a0*/  FMUL R31, R35, R30 ;  /* 0x0000001e231f7220 */ /* 0x000fe20000400000 */
[----:B------:R-:W-:Y:S01]  /*25b0*/  FADD R15, -R30, 1 ;  /* 0x3f8000001e0f7421 */ /* 0x000fe20000000100 */
[----:B------:R-:W-:Y:S02]  /*25c0*/  PRMT R23, R23, 0x7632, R23 ;  /* 0x0000763217177816 */ /* 0x000fe40000000017 */
[----:B------:R-:W-:Y:S01]  /*25d0*/  SHF.L.U32 R0, R0, 0x10, RZ ;  /* 0x0000001000007819 */ /* 0x000fe200000006ff */
[----:B------:R-:W-:Y:S01]  /*25e0*/  FFMA R15, R31, R15, R30 ;  /* 0x0000000f1f0f7223 */ /* 0x000fe2000000001e */
[----:B------:R-:W-:-:S03]  /*25f0*/  SHF.L.U32 R30, R23, 0x10, RZ ;  /* 0x00000010171e7819 */ /* 0x000fc600000006ff */
[----:B------:R-:W-:Y:S01]  /*2600*/  FMUL R15, R0, R15 ;  /* 0x0000000f000f7220 */ /* 0x000fe20000400000 */
[----:B------:R-:W-:-:S03]  /*2610*/  FMUL R18, R37, R18 ;  /* 0x0000001225127220 */ /* 0x000fc60000400000 */
[----:B------:R-:W-:Y:S01]  /*2620*/  FMUL R15, R15, R30 ;  /* 0x0000001e0f0f7220 */ /* 0x000fe20000400000 */
[----:B------:R-:W-:Y:S02]  /*2630*/  F2FP.BF16.F32.PACK_AB R25, R42, R39 ;  /* 0x000000272a19723e */ /* 0x000fe400000010ff */
[----:B------:R-:W-:Y:S02]  /*2640*/  F2FP.BF16.F32.PACK_AB R26, R41, R26 ;  /* 0x0000001a291a723e */ /* 0x000fe400000010ff */
[----:B------:R-:W-:Y:S02]  /*2650*/  F2FP.BF16.F32.PACK_AB R27, R27, R40 ;  /* 0x000000281b1b723e */ /* 0x000fe400000010ff */
[----:B------:R-:W-:Y:S02]  /*2660*/  F2FP.BF16.F32.PACK_AB R17, R4, R17 ;  /* 0x000000110411723e */ /* 0x000fe400000010ff */
[----:B------:R-:W-:Y:S02]  /*2670*/  F2FP.BF16.F32.PACK_AB R18, R33, R18 ;  /* 0x000000122112723e */ /* 0x000fe400000010ff */
[----:B------:R-:W-:-:S02]  /*2680*/  F2FP.BF16.F32.PACK_AB R19, R15, R32 ;  /* 0x000000200f13723e */ /* 0x000fc400000010ff */
[----:B------:R-:W-:Y:S02]  /*2690*/  F2FP.BF16.F32.PACK_AB R15, R43, R36 ;  /* 0x000000242b0f723e */ /* 0x000fe400000010ff */
[----:B------:R-:W-:Y:S01]  /*26a0*/  F2FP.BF16.F32.PACK_AB R4, R45, R44 ;  /* 0x0000002c2d04723e */ /* 0x000fe200000010ff */
[----:B------:R-:W-:Y:S01]  /*26b0*/  FMUL R31, R31, R0 ;  /* 0x000000001f1f7220 */ /* 0x000fe20000400000 */
[----:B------:R0:W-:Y:S04]  /*26c0*/  STG.E.128 [R2.64+0x2000], R24 ;  /* 0x0020001802007986 */ /* 0x0001e8000c101d04 */
[----:B------:R0:W-:Y:S01]  /*26d0*/  @!P2 STG.E.128 [R2.64+0x4000], R16 ;  /* 0x004000100200a986 */ /* 0x0001e2000c101d04 */
[----:B------:R-:W-:-:S03]  /*26e0*/  F2FP.BF16.F32.PACK_AB R32, R11, R10 ;  /* 0x0000000a0b20723e */ /* 0x000fc600000010ff */
[----:B------:R0:W-:Y:S01]  /*26f0*/  STG.E.128 [R8.64], R12 ;  /* 0x0000000c08007986 */ /* 0x0001e2000c101d04 */
[----:B------:R-:W-:-:S03]  /*2700*/  F2FP.BF16.F32.PACK_AB R33, R21, R20 ;  /* 0x000000141521723e */ /* 0x000fc600000010ff */
[----:B------:R0:W-:Y:S01]  /*2710*/  STG.E.128 [R8.64+0x2000], R4 ;  /* 0x0020000408007986 */ /* 0x0001e2000c101d04 */
[----:B------:R-:W-:Y:S02]  /*2720*/  F2FP.BF16.F32.PACK_AB R34, R29, R28 ;  /* 0x0000001c1d22723e */ /* 0x000fe400000010ff */
[----:B------:R-:W-:Y:S01]  /*2730*/  F2FP.BF16.F32.PACK_AB R35, R31, R22 ;  /* 0x000000161f23723e */ /* 0x000fe200000010ff */
[----:B------:R-:W-:Y:S06]  /*2740*/  @P2 EXIT ;  /* 0x000000000000294d */ /* 0x000fec0003800000 */
[----:B------:R-:W-:Y:S01]  /*2750*/  STG.E.128 [R8.64+0x4000], R32 ;  /* 0x0040002008007986 */ /* 0x000fe2000c101d04 */
[----:B------:R-:W-:Y:S05]  /*2760*/  EXIT ;  /* 0x000000000000794d */ /* 0x000fea0003800000 */
.L_x_0:
[----:B------:R-:W-:-:S00]  /*2770*/  BRA `(.L_x_0) ;  /* 0xfffffff000007947 */ /* 0x000fc0000383ffff */
[----:B------:R-:W-:-:S00]  /*2780*/  NOP ;  /* 0x0000000000007918 */ /* 0x000fc00000000000 */
[----:B------:R-:W-:-:S00]  /*2790*/  NOP ;  /* 0x0000000000007918 */ /* 0x000fc00000000000 */
[----:B------:R-:W-:-:S00]  /*27a0*/  NOP ;  /* 0x0000000000007918 */ /* 0x000fc00000000000 */
[----:B------:R-:W-:-:S00]  /*27b0*/  NOP ;  /* 0x0000000000007918 */ /* 0x000fc00000000000 */
[----:B------:R-:W-:-:S00]  /*27c0*/  NOP ;  /* 0x0000000000007918 */ /* 0x000fc00000000000 */
[----:B------:R-:W-:-:S00]  /*27d0*/  NOP ;  /* 0x0000000000007918 */ /* 0x000fc00000000000 */
[----:B------:R-:W-:-:S00]  /*27e0*/  NOP ;  /* 0x0000000000007918 */ /* 0x000fc00000000000 */
[----:B------:R-:W-:-:S00]  /*27f0*/  NOP ;  /* 0x0000000000007918 */ /* 0x000fc00000000000 */
.L_x_1:
